# CuTe-DSL kernel — source=cudnn_frontend_dsl family=nsa_select
# config = {"dtype": "Float16", "head_dim": 64, "block_size": 32}


// ===== COMPILED SASS (sm_100a) =====

	.target	sm_100a

	.elftype	@"ET_EXEC"


//--------------------- .note.nv.tkinfo           --------------------------
	.section	.note.nv.tkinfo,"",@"SHT_NOTE"
	.sectionflags	@"SHF_NOTE_NV_TKINFO"
	.tkinfo
        /*0018*/ 	.word	0x00000081
        /*0030*/ 	.string	""
        /*0030*/ 	.string	"ptxas"
        /*0030*/ 	.string	"Cuda compilation tools, release 12.9, V12.9.83"
        /*0030*/ 	.string	"Build system must define TOOLS_VERSION_EXTENDED"
        /*0030*/ 	.string	"-O 3 -arch sm_100a "



//--------------------- .note.nv.cuver            --------------------------
	.section	.note.nv.cuver,"",@"SHT_NOTE"
	.sectionflags	@"SHF_NOTE_NV_CUVER"
        /*0018*/ 	.short	0x0001
        /*001a*/ 	.short	0x0064
        /*001c*/ 	.short	0x0001
        /*001e*/ 	.short	0x0000
        /*0020*/ 	.short	0x0001
        /*0022*/ 	.short	0x0000


//--------------------- .nv.info                  --------------------------
	.section	.nv.info,"",@"SHT_CUDA_INFO"
	.align	4


	//----- nvinfo : EIATTR_REGCOUNT
	.align		4
        /*0000*/ 	.byte	0x04, 0x2f
        /*0002*/ 	.short	(.L_1 - .L_0)
	.align		4
.L_0:
        /*0004*/ 	.word	index@(kernel_cutlass_kernel_cudnnnative_sparse_attentionselectionNSA_select_attn_fwd_hmmaHopperSelectAttentionFwd_object_at__CopyAtom_ThrID10_TVLayoutSrc112801_TVLayoutDst112801_Valuetypef16_te_0)
        /*0008*/ 	.word	0x00000060


	//----- nvinfo : EIATTR_FRAME_SIZE
	.align		4
.L_1:
        /*000c*/ 	.byte	0x04, 0x11
        /*000e*/ 	.short	(.L_3 - .L_2)
	.align		4
.L_2:
        /*0010*/ 	.word	index@(kernel_cutlass_kernel_cudnnnative_sparse_attentionselectionNSA_select_attn_fwd_hmmaHopperSelectAttentionFwd_object_at__CopyAtom_ThrID10_TVLayoutSrc112801_TVLayoutDst112801_Valuetypef16_te_0)
        /*0014*/ 	.word	0x00000000


	//----- nvinfo : EIATTR_MIN_STACK_SIZE
	.align		4
.L_3:
        /*0018*/ 	.byte	0x04, 0x12
        /*001a*/ 	.short	(.L_5 - .L_4)
	.align		4
.L_4:
        /*001c*/ 	.word	index@(kernel_cutlass_kernel_cudnnnative_sparse_attentionselectionNSA_select_attn_fwd_hmmaHopperSelectAttentionFwd_object_at__CopyAtom_ThrID10_TVLayoutSrc112801_TVLayoutDst112801_Valuetypef16_te_0)
        /*0020*/ 	.word	0x00000000
.L_5:


//--------------------- .nv.info.kernel_cutlass_kernel_cudnnnative_sparse_attentionselectionNSA_select_attn_fwd_hmmaHopperSelectAttentionFwd_object_at__CopyAtom_ThrID10_TVLayoutSrc112801_TVLayoutDst112801_Valuetypef16_te_0 --------------------------
	.section	.nv.info.kernel_cutlass_kernel_cudnnnative_sparse_attentionselectionNSA_select_attn_fwd_hmmaHopperSelectAttentionFwd_object_at__CopyAtom_ThrID10_TVLayoutSrc112801_TVLayoutDst112801_Valuetypef16_te_0,"",@"SHT_CUDA_INFO"
	.sectionflags	@""
	.align	4


	//----- nvinfo : EIATTR_CUDA_API_VERSION
	.align		4
        /*0000*/ 	.byte	0x04, 0x37
        /*0002*/ 	.short	(.L_7 - .L_6)
.L_6:
        /*0004*/ 	.word	0x00000081


	//----- nvinfo : EIATTR_KPARAM_INFO
	.align		4
.L_7:
        /*0008*/ 	.byte	0x04, 0x17
        /*000a*/ 	.short	(.L_9 - .L_8)
.L_8:
        /*000c*/ 	.word	0x00000000
        /*0010*/ 	.short	0x0009
        /*0012*/ 	.short	0x0228
        /*0014*/ 	.byte	0x00, 0xf0, 0x11, 0x00


	//----- nvinfo : EIATTR_KPARAM_INFO
	.align		4
.L_9:
        /*0018*/ 	.byte	0x04, 0x17
        /*001a*/ 	.short	(.L_11 - .L_10)
.L_10:
        /*001c*/ 	.word	0x00000000
        /*0020*/ 	.short	0x0008
        /*0022*/ 	.short	0x0220
        /*0024*/ 	.byte	0x00, 0xf0, 0x21, 0x00


	//----- nvinfo : EIATTR_KPARAM_INFO
	.align		4
.L_11:
        /*0028*/ 	.byte	0x04, 0x17
        /*002a*/ 	.short	(.L_13 - .L_12)
.L_12:
        /*002c*/ 	.word	0x00000000
        /*0030*/ 	.short	0x0007
        /*0032*/ 	.short	0x0218
        /*0034*/ 	.byte	0x00, 0xf0, 0x21, 0x00


	//----- nvinfo : EIATTR_KPARAM_INFO
	.align		4
.L_13:
        /*0038*/ 	.byte	0x04, 0x17
        /*003a*/ 	.short	(.L_15 - .L_14)
.L_14:
        /*003c*/ 	.word	0x00000000
        /*0040*/ 	.short	0x0006
        /*0042*/ 	.short	0x0210
        /*0044*/ 	.byte	0x00, 0xf0, 0x21, 0x00


	//----- nvinfo : EIATTR_KPARAM_INFO
	.align		4
.L_15:
        /*0048*/ 	.byte	0x04, 0x17
        /*004a*/ 	.short	(.L_17 - .L_16)
.L_16:
        /*004c*/ 	.word	0x00000000
        /*0050*/ 	.short	0x0005
        /*0052*/ 	.short	0x0208
        /*0054*/ 	.byte	0x00, 0xf0, 0x21, 0x00


	//----- nvinfo : EIATTR_KPARAM_INFO
	.align		4
.L_17:
        /*0058*/ 	.byte	0x04, 0x17
        /*005a*/ 	.short	(.L_19 - .L_18)
.L_18:
        /*005c*/ 	.word	0x00000000
        /*0060*/ 	.short	0x0004
        /*0062*/ 	.short	0x0200
        /*0064*/ 	.byte	0x00, 0xf0, 0x21, 0x00


	//----- nvinfo : EIATTR_KPARAM_INFO
	.align		4
.L_19:
        /*0068*/ 	.byte	0x04, 0x17
        /*006a*/ 	.short	(.L_21 - .L_20)
.L_20:
        /*006c*/ 	.word	0x00000000
        /*0070*/ 	.short	0x0003
        /*0072*/ 	.short	0x0180
        /*0074*/ 	.byte	0x00, 0xf0, 0x01, 0x02


	//----- nvinfo : EIATTR_KPARAM_INFO
	.align		4
.L_21:
        /*0078*/ 	.byte	0x04, 0x17
        /*007a*/ 	.short	(.L_23 - .L_22)
.L_22:
        /*007c*/ 	.word	0x00000000
        /*0080*/ 	.short	0x0002
        /*0082*/ 	.short	0x0100
        /*0084*/ 	.byte	0x00, 0xf0, 0x01, 0x02


	//----- nvinfo : EIATTR_KPARAM_INFO
	.align		4
.L_23:
        /*0088*/ 	.byte	0x04, 0x17
        /*008a*/ 	.short	(.L_25 - .L_24)
.L_24:
        /*008c*/ 	.word	0x00000000
        /*0090*/ 	.short	0x0001
        /*0092*/ 	.short	0x0080
        /*0094*/ 	.byte	0x00, 0xf0, 0x01, 0x02


	//----- nvinfo : EIATTR_KPARAM_INFO
	.align		4
.L_25:
        /*0098*/ 	.byte	0x04, 0x17
        /*009a*/ 	.short	(.L_27 - .L_26)
.L_26:
        /*009c*/ 	.word	0x00000000
        /*00a0*/ 	.short	0x0000
        /*00a2*/ 	.short	0x0000
        /*00a4*/ 	.byte	0x00, 0xf0, 0x01, 0x02


	//----- nvinfo : EIATTR_SPARSE_MMA_MASK
	.align		4
.L_27:
        /*00a8*/ 	.byte	0x03, 0x50
        /*00aa*/ 	.short	0x0000


	//----- nvinfo : EIATTR_MAXREG_COUNT
	.align		4
        /*00ac*/ 	.byte	0x03, 0x1b
        /*00ae*/ 	.short	0x00ff


	//----- nvinfo : EIATTR_NUM_BARRIERS
	.align		4
        /*00b0*/ 	.byte	0x02, 0x4c
        /*00b2*/ 	.byte	0x01
	.zero		1


	//----- nvinfo : EIATTR_INT_WARP_WIDE_INSTR_OFFSETS
	.align		4
        /*00b4*/ 	.byte	0x04, 0x31
        /*00b6*/ 	.short	(.L_29 - .L_28)


	//   ....[0]....
.L_28:
        /*00b8*/ 	.word	0x00000120


	//   ....[1]....
        /*00bc*/ 	.word	0x00000140


	//   ....[2]....
        /*00c0*/ 	.word	0x00000150


	//   ....[3]....
        /*00c4*/ 	.word	0x00000160


	//   ....[4]....
        /*00c8*/ 	.word	0x00000200


	//   ....[5]....
        /*00cc*/ 	.word	0x00000210


	//   ....[6]....
        /*00d0*/ 	.word	0x000002e0


	//   ....[7]....
        /*00d4*/ 	.word	0x00000670


	//   ....[8]....
        /*00d8*/ 	.word	0x00000680


	//   ....[9]....
        /*00dc*/ 	.word	0x00000770


	//   ....[10]....
        /*00e0*/ 	.word	0x00000780


	//   ....[11]....
        /*00e4*/ 	.word	0x00000850


	//   ....[12]....
        /*00e8*/ 	.word	0x00000860


	//   ....[13]....
        /*00ec*/ 	.word	0x00000930


	//   ....[14]....
        /*00f0*/ 	.word	0x00000940


	//   ....[15]....
        /*00f4*/ 	.word	0x00000a10


	//   ....[16]....
        /*00f8*/ 	.word	0x00000a20


	//   ....[17]....
        /*00fc*/ 	.word	0x00000af0


	//   ....[18]....
        /*0100*/ 	.word	0x00000b00


	//   ....[19]....
        /*0104*/ 	.word	0x00000bd0


	//   ....[20]....
        /*0108*/ 	.word	0x00000be0


	//   ....[21]....
        /*010c*/ 	.word	0x00000cb0


	//   ....[22]....
        /*0110*/ 	.word	0x00000cc0


	//   ....[23]....
        /*0114*/ 	.word	0x00000e30


	//   ....[24]....
        /*0118*/ 	.word	0x00000e40


	//   ....[25]....
        /*011c*/ 	.word	0x00001560


	//   ....[26]....
        /*0120*/ 	.word	0x00001570


	//   ....[27]....
        /*0124*/ 	.word	0x00001b20


	//   ....[28]....
        /*0128*/ 	.word	0x00001b30


	//----- nvinfo : EIATTR_COOP_GROUP_MASK_REGIDS
	.align		4
.L_29:
        /*012c*/ 	.byte	0x04, 0x29
        /*012e*/ 	.short	(.L_31 - .L_30)


	//   ....[0]....
.L_30:
        /*0130*/ 	.word	0x05000049


	//   ....[1]....
        /*0134*/ 	.word	0x05000048


	//   ....[2]....
        /*0138*/ 	.word	0x05000047


	//   ....[3]....
        /*013c*/ 	.word	0x05000048


	//   ....[4]....
        /*0140*/ 	.word	0x05000049


	//   ....[5]....
        /*0144*/ 	.word	0x05000049


	//   ....[6]....
        /*0148*/ 	.word	0x05000049


	//   ....[7]....
        /*014c*/ 	.word	0x05000049


	//----- nvinfo : EIATTR_COOP_GROUP_INSTR_OFFSETS
	.align		4
.L_31:
        /*0150*/ 	.byte	0x04, 0x28
        /*0152*/ 	.short	(.L_33 - .L_32)


	//   ....[0]....
.L_32:
        /*0154*/ 	.word	0x00001e30


	//   ....[1]....
        /*0158*/ 	.word	0x00001e60


	//   ....[2]....
        /*015c*/ 	.word	0x000020b0


	//   ....[3]....
        /*0160*/ 	.word	0x000020e0


	//   ....[4]....
        /*0164*/ 	.word	0x00003240


	//   ....[5]....
        /*0168*/ 	.word	0x000032d0


	//   ....[6]....
        /*016c*/ 	.word	0x00003540


	//   ....[7]....
        /*0170*/ 	.word	0x000035a0


	//----- nvinfo : EIATTR_VRC_CTA_INIT_COUNT
	.align		4
.L_33:
        /*0174*/ 	.byte	0x02, 0x4a
	.zero		1
	.zero		1


	//----- nvinfo : EIATTR_MBARRIER_INSTR_OFFSETS
	.align		4
        /*0178*/ 	.byte	0x04, 0x39
        /*017a*/ 	.short	(.L_35 - .L_34)


	//   ....[0]....
.L_34:
        /*017c*/ 	.word	0x000002c0
        /*0180*/ 	.word	0x000000ff
        /*0184*/ 	.word	0x00000000
        /*0188*/ 	.short	0x0100
        /*018a*/ 	.byte	0x08
	.zero		1


	//   ....[1]....
        /*018c*/ 	.word	0x000002f0
        /*0190*/ 	.word	0x000000ff
        /*0194*/ 	.word	0x00000008
        /*0198*/ 	.short	0x0100
        /*019a*/ 	.byte	0x08
	.zero		1


	//   ....[2]....
        /*019c*/ 	.word	0x00000320
        /*01a0*/ 	.word	0x000000ff
        /*01a4*/ 	.word	0x00000020
        /*01a8*/ 	.short	0x0100
        /*01aa*/ 	.byte	0x09
	.zero		1


	//   ....[3]....
        /*01ac*/ 	.word	0x00000330
        /*01b0*/ 	.word	0x000000ff
        /*01b4*/ 	.word	0x00000028
        /*01b8*/ 	.short	0x0100
        /*01ba*/ 	.byte	0x09
	.zero		1


	//   ....[4]....
        /*01bc*/ 	.word	0x00000360
        /*01c0*/ 	.word	0x000000ff
        /*01c4*/ 	.word	0x00000010
        /*01c8*/ 	.short	0x0100
        /*01ca*/ 	.byte	0x0a
	.zero		1


	//   ....[5]....
        /*01cc*/ 	.word	0x00000370
        /*01d0*/ 	.word	0x000000ff
        /*01d4*/ 	.word	0x00000018
        /*01d8*/ 	.short	0x0100
        /*01da*/ 	.byte	0x0a
	.zero		1


	//   ....[6]....
        /*01dc*/ 	.word	0x00000610
        /*01e0*/ 	.word	0x00000009
        /*01e4*/ 	.word	0x00000028
        /*01e8*/ 	.short	0x010a
        /*01ea*/ 	.byte	0xff
	.zero		1


	//   ....[7]....
        /*01ec*/ 	.word	0x00000d90
        /*01f0*/ 	.word	0x00000009
        /*01f4*/ 	.word	0x00000008
        /*01f8*/ 	.short	0x010a
        /*01fa*/ 	.byte	0xff
	.zero		1


	//   ....[8]....
        /*01fc*/ 	.word	0x00001030
        /*0200*/ 	.word	0x00000000
        /*0204*/ 	.word	0x00000020
        /*0208*/ 	.short	0x010a
        /*020a*/ 	.byte	0xff
	.zero		1


	//   ....[9]....
        /*020c*/ 	.word	0x00001060
        /*0210*/ 	.word	0x00000000
        /*0214*/ 	.word	0x00000020
        /*0218*/ 	.short	0x010a
        /*021a*/ 	.byte	0xff
	.zero		1


	//   ....[10]....
        /*021c*/ 	.word	0x00001210
        /*0220*/ 	.word	0x00000000
        /*0224*/ 	.word	0x00000000
        /*0228*/ 	.short	0x010a
        /*022a*/ 	.byte	0xff
	.zero		1


	//   ....[11]....
        /*022c*/ 	.word	0x00001420
        /*0230*/ 	.word	0x00000003
        /*0234*/ 	.word	0x00000000
        /*0238*/ 	.short	0x010a
        /*023a*/ 	.byte	0xff
	.zero		1


	//   ....[12]....
        /*023c*/ 	.word	0x000014c0
        /*0240*/ 	.word	0x00000017
        /*0244*/ 	.word	0x00000018
        /*0248*/ 	.short	0x010a
        /*024a*/ 	.byte	0xff
	.zero		1


	//   ....[13]....
        /*024c*/ 	.word	0x00001a30
        /*0250*/ 	.word	0x00000000
        /*0254*/ 	.word	0x00000008
        /*0258*/ 	.short	0x0101
        /*025a*/ 	.byte	0xff
	.zero		1


	//   ....[14]....
        /*025c*/ 	.word	0x00001a90
        /*0260*/ 	.word	0x00000000
        /*0264*/ 	.word	0x00000008
        /*0268*/ 	.short	0x010a
        /*026a*/ 	.byte	0xff
	.zero		1


	//   ....[15]....
        /*026c*/ 	.word	0x000022b0
        /*0270*/ 	.word	0x00000000
        /*0274*/ 	.word	0x00000010
        /*0278*/ 	.short	0x010a
        /*027a*/ 	.byte	0xff
	.zero		1


	//   ....[16]....
        /*027c*/ 	.word	0x000022d0
        /*0280*/ 	.word	0x00000000
        /*0284*/ 	.word	0x00000010
        /*0288*/ 	.short	0x010a
        /*028a*/ 	.byte	0xff
	.zero		1


	//   ....[17]....
        /*028c*/ 	.word	0x00002600
        /*0290*/ 	.word	0x00000000
        /*0294*/ 	.word	0x00000000
        /*0298*/ 	.short	0x010a
        /*029a*/ 	.byte	0xff
	.zero		1


	//   ....[18]....
        /*029c*/ 	.word	0x00002630
        /*02a0*/ 	.word	0x00000000
        /*02a4*/ 	.word	0x00000018
        /*02a8*/ 	.short	0x0101
        /*02aa*/ 	.byte	0xff
	.zero		1


	//   ....[19]....
        /*02ac*/ 	.word	0x00002fc0
        /*02b0*/ 	.word	0x00000009
        /*02b4*/ 	.word	0x00000028
        /*02b8*/ 	.short	0x010a
        /*02ba*/ 	.byte	0xff
	.zero		1


	//   ....[20]....
        /*02bc*/ 	.word	0x00003030
        /*02c0*/ 	.word	0x00000009
        /*02c4*/ 	.word	0x00000008
        /*02c8*/ 	.short	0x010a
        /*02ca*/ 	.byte	0xff
	.zero		1


	//   ....[21]....
        /*02cc*/ 	.word	0x00003080
        /*02d0*/ 	.word	0x00000000
        /*02d4*/ 	.word	0x00000020
        /*02d8*/ 	.short	0x010a
        /*02da*/ 	.byte	0xff
	.zero		1


	//   ....[22]....
        /*02dc*/ 	.word	0x000030e0
        /*02e0*/ 	.word	0x00000003
        /*02e4*/ 	.word	0x00000000
        /*02e8*/ 	.short	0x010a
        /*02ea*/ 	.byte	0xff
	.zero		1


	//   ....[23]....
        /*02ec*/ 	.word	0x00003140
        /*02f0*/ 	.word	0x00000017
        /*02f4*/ 	.word	0x00000018
        /*02f8*/ 	.short	0x010a
        /*02fa*/ 	.byte	0xff
	.zero		1


	//   ....[24]....
        /*02fc*/ 	.word	0x000031a0
        /*0300*/ 	.word	0x00000000
        /*0304*/ 	.word	0x00000008
        /*0308*/ 	.short	0x010a
        /*030a*/ 	.byte	0xff
	.zero		1


	//   ....[25]....
        /*030c*/ 	.word	0x000035e0
        /*0310*/ 	.word	0x00000000
        /*0314*/ 	.word	0x00000010
        /*0318*/ 	.short	0x010a
        /*031a*/ 	.byte	0xff
	.zero		1


	//----- nvinfo : EIATTR_NUM_MBARRIERS
	.align		4
.L_35:
        /*031c*/ 	.byte	0x03, 0x38
        /*031e*/ 	.short	0x0006


	//----- nvinfo : EIATTR_EXIT_INSTR_OFFSETS
	.align		4
        /*0320*/ 	.byte	0x04, 0x1c
        /*0322*/ 	.short	(.L_37 - .L_36)


	//   ....[0]....
.L_36:
        /*0324*/ 	.word	0x000004e0


	//   ....[1]....
        /*0328*/ 	.word	0x00002f90


	//----- nvinfo : EIATTR_REQNTID
	.align		4
.L_37:
        /*032c*/ 	.byte	0x04, 0x10
        /*032e*/ 	.short	(.L_39 - .L_38)
.L_38:
        /*0330*/ 	.word	0x00000020
        /*0334*/ 	.word	0x00000001
        /*0338*/ 	.word	0x00000001


	//----- nvinfo : EIATTR_CRS_STACK_SIZE
	.align		4
.L_39:
        /*033c*/ 	.byte	0x04, 0x1e
        /*033e*/ 	.short	(.L_41 - .L_40)
.L_40:
        /*0340*/ 	.word	0x00000000


	//----- nvinfo : EIATTR_CBANK_PARAM_SIZE
	.align		4
.L_41:
        /*0344*/ 	.byte	0x03, 0x19
        /*0346*/ 	.short	0x022c


	//----- nvinfo : EIATTR_PARAM_CBANK
	.align		4
        /*0348*/ 	.byte	0x04, 0x0a
        /*034a*/ 	.short	(.L_43 - .L_42)
	.align		4
.L_42:
        /*034c*/ 	.word	index@(.nv.constant0.kernel_cutlass_kernel_cudnnnative_sparse_attentionselectionNSA_select_attn_fwd_hmmaHopperSelectAttentionFwd_object_at__CopyAtom_ThrID10_TVLayoutSrc112801_TVLayoutDst112801_Valuetypef16_te_0)
        /*0350*/ 	.short	0x0380
        /*0352*/ 	.short	0x022c


	//----- nvinfo : EIATTR_SW_WAR
	.align		4
.L_43:
        /*0354*/ 	.byte	0x04, 0x36
        /*0356*/ 	.short	(.L_45 - .L_44)
.L_44:
        /*0358*/ 	.word	0x00000008
.L_45:


//--------------------- .nv.compat                --------------------------
	.section	.nv.compat,"",@"SHT_CUDA_COMPAT_INFO"
	.align	4
        /*0000*/ 	.byte	0x02, 0x02, 0x02, 0x00, 0x02, 0x05, 0x05, 0x00, 0x02, 0x03, 0x01, 0x00, 0x02, 0x06, 0x01, 0x00


//--------------------- .nv.callgraph             --------------------------
	.section	.nv.callgraph,"",@"SHT_CUDA_CALLGRAPH"
	.align	4
	.sectionentsize	8
	.align		4
        /*0000*/ 	.word	0x00000000
	.align		4
        /*0004*/ 	.word	0xffffffff
	.align		4
        /*0008*/ 	.word	0x00000000
	.align		4
        /*000c*/ 	.word	0xfffffffe
	.align		4
        /*0010*/ 	.word	0x00000000
	.align		4
        /*0014*/ 	.word	0xfffffffd
	.align		4
        /*0018*/ 	.word	0x00000000
	.align		4
        /*001c*/ 	.word	0xfffffffc


//--------------------- .text.kernel_cutlass_kernel_cudnnnative_sparse_attentionselectionNSA_select_attn_fwd_hmmaHopperSelectAttentionFwd_object_at__CopyAtom_ThrID10_TVLayoutSrc112801_TVLayoutDst112801_Valuetypef16_te_0 --------------------------
	.section	.text.kernel_cutlass_kernel_cudnnnative_sparse_attentionselectionNSA_select_attn_fwd_hmmaHopperSelectAttentionFwd_object_at__CopyAtom_ThrID10_TVLayoutSrc112801_TVLayoutDst112801_Valuetypef16_te_0,"ax",@progbits
	.align	128
        .global         kernel_cutlass_kernel_cudnnnative_sparse_attentionselectionNSA_select_attn_fwd_hmmaHopperSelectAttentionFwd_object_at__CopyAtom_ThrID10_TVLayoutSrc112801_TVLayoutDst112801_Valuetypef16_te_0
        .type           kernel_cutlass_kernel_cudnnnative_sparse_attentionselectionNSA_select_attn_fwd_hmmaHopperSelectAttentionFwd_object_at__CopyAtom_ThrID10_TVLayoutSrc112801_TVLayoutDst112801_Valuetypef16_te_0,@function
        .size           kernel_cutlass_kernel_cudnnnative_sparse_attentionselectionNSA_select_attn_fwd_hmmaHopperSelectAttentionFwd_object_at__CopyAtom_ThrID10_TVLayoutSrc112801_TVLayoutDst112801_Valuetypef16_te_0,(.L_x_62 - kernel_cutlass_kernel_cudnnnative_sparse_attentionselectionNSA_select_attn_fwd_hmmaHopperSelectAttentionFwd_object_at__CopyAtom_ThrID10_TVLayoutSrc112801_TVLayoutDst112801_Valuetypef16_te_0)
        .other          kernel_cutlass_kernel_cudnnnative_sparse_attentionselectionNSA_select_attn_fwd_hmmaHopperSelectAttentionFwd_object_at__CopyAtom_ThrID10_TVLayoutSrc112801_TVLayoutDst112801_Valuetypef16_te_0,@"STO_CUDA_ENTRY STV_DEFAULT"
kernel_cutlass_kernel_cudnnnative_sparse_attentionselectionNSA_select_attn_fwd_hmmaHopperSelectAttentionFwd_object_at__CopyAtom_ThrID10_TVLayoutSrc112801_TVLayoutDst112801_Valuetypef16_te_0:
.text.kernel_cutlass_kernel_cudnnnative_sparse_attentionselectionNSA_select_attn_fwd_hmmaHopperSelectAttentionFwd_object_at__CopyAtom_ThrID10_TVLayoutSrc112801_TVLayoutDst112801_Valuetypef16_te_0:
[----:B------:R-:W1:Y:S01]  /*0000*/  LDC R1, c[0x0][0x37c] ;  /* 0x0000df00ff017b82 */ /* 0x000e620000000800 */
[----:B------:R-:W2:Y:S07]  /*0010*/  S2R R3, SR_TID.X ;  /* 0x0000000000037919 */ /* 0x000eae0000002100 */
[----:B------:R-:W3:Y:S01]  /*0020*/  LDC.64 R4, c[0x0][0x590] ;  /* 0x00016400ff047b82 */ /* 0x000ee20000000a00 */
[----:B------:R-:W-:Y:S01]  /*0030*/  BSSY.RECONVERGENT B0, `(.L_x_0) ;  /* 0x000000e000007945 */ /* 0x000fe20003800200 */
[----:B------:R-:W4:Y:S01]  /*0040*/  S2R R7, SR_CTAID.Z ;  /* 0x0000000000077919 */ /* 0x000f220000002700 */
[----:B--2---:R-:W-:-:S04]  /*0050*/  SHF.R.U32.HI R88, RZ, 0x5, R3 ;  /* 0x00000005ff587819 */ /* 0x004fc80000011603 */
[----:B------:R-:W-:-:S13]  /*0060*/  ISETP.NE.AND P2, PT, R88, RZ, PT ;  /* 0x000000ff5800720c */ /* 0x000fda0003f45270 */
[----:B-1--4-:R-:W-:Y:S05]  /*0070*/  @P2 BRA `(.L_x_1) ;  /* 0x0000000000242947 */ /* 0x012fea0003800000 */
[----:B------:R-:W1:Y:S02]  /*0080*/  LDCU.64 UR4, c[0x0][0x348] ;  /* 0x00006900ff0477ac */ /* 0x000e640008000a00 */
[----:B-1----:R-:W-:Y:S02]  /*0090*/  UIADD3 UR6, UP0, UPT, UR4, 0x80, URZ ;  /* 0x0000008004067890 */ /* 0x002fe4000ff1e0ff */
[----:B------:R1:W-:Y:S01]  /*00a0*/  UTMACCTL.PF [UR4] ;  /* 0x00000000040079b9 */ /* 0x0003e20008040000 */
[----:B------:R-:W-:Y:S02]  /*00b0*/  UIADD3 UR8, UP1, UPT, UR4, 0x180, URZ ;  /* 0x0000018004087890 */ /* 0x000fe4000ff3e0ff */
[----:B------:R-:W-:Y:S02]  /*00c0*/  UIADD3.X UR7, UPT, UPT, URZ, UR5, URZ, UP0, !UPT ;  /* 0x00000005ff077290 */ /* 0x000fe400087fe4ff */
[----:B------:R-:W-:-:S07]  /*00d0*/  UIADD3.X UR9, UPT, UPT, URZ, UR5, URZ, UP1, !UPT ;  /* 0x00000005ff097290 */ /* 0x000fce0008ffe4ff */
[----:B------:R1:W-:Y:S02]  /*00e0*/  UTMACCTL.PF [UR6] ;  /* 0x00000000060079b9 */ /* 0x0003e40008040000 */
[----:B------:R1:W-:Y:S02]  /*00f0*/  UTMACCTL.PF [UR8] ;  /* 0x00000000080079b9 */ /* 0x0003e40008040000 */
[----:B-1----:R-:W-:Y:S01]  /*0100*/  NOP ;  /* 0x0000000000007918 */ /* 0x002fe20000000000 */
.L_x_1:
[----:B------:R-:W-:Y:S05]  /*0110*/  BSYNC.RECONVERGENT B0 ;  /* 0x0000000000007941 */ /* 0x000fea0003800200 */
.L_x_0:
[----:B------:R-:W-:Y:S01]  /*0120*/  VOTEU.ALL UP3, P2 ;  /* 0x0000000000ff7886 */ /* 0x000fe20001060000 */
[----:B------:R-:W-:Y:S01]  /*0130*/  UMOV UR12, 0x1 ;  /* 0x00000001000c7882 */ /* 0x000fe20000000000 */
[----:B------:R-:W-:Y:S01]  /*0140*/  VOTEU.ALL UP2, P2 ;  /* 0x0000000000ff7886 */ /* 0x000fe20001040000 */
[----:B------:R-:W-:Y:S01]  /*0150*/  VOTEU.ALL UP1, P2 ;  /* 0x0000000000ff7886 */ /* 0x000fe20001020000 */
[----:B------:R-:W-:Y:S01]  /*0160*/  VOTEU.ALL UP0, P2 ;  /* 0x0000000000ff7886 */ /* 0x000fe20001000000 */
[----:B------:R-:W1:Y:S01]  /*0170*/  @!UP3 S2UR UR8, SR_CgaCtaId ;  /* 0x000000000008b9c3 */ /* 0x000e620000008800 */
[----:B------:R-:W-:Y:S01]  /*0180*/  @!UP3 UMOV UR4, 0x400 ;  /* 0x000004000004b882 */ /* 0x000fe20000000000 */
[----:B------:R-:W-:-:S04]  /*0190*/  @!UP3 UIADD3 UR14, UPT, UPT, -UR12, 0x100000, URZ ;  /* 0x001000000c0eb890 */ /* 0x000fc8000fffe1ff */
[----:B------:R-:W-:Y:S02]  /*01a0*/  @!UP3 USHF.L.U32 UR15, UR14, 0xb, URZ ;  /* 0x0000000b0e0fb899 */ /* 0x000fe400080006ff */
[----:B------:R-:W-:Y:S01]  /*01b0*/  @!UP3 USHF.L.U32 UR14, UR14, 0x1, URZ ;  /* 0x000000010e0eb899 */ /* 0x000fe200080006ff */
[----:B------:R-:W-:Y:S01]  /*01c0*/  @!UP3 UMOV UR10, 0x400 ;  /* 0x00000400000ab882 */ /* 0x000fe20000000000 */
[----:B------:R-:W-:-:S04]  /*01d0*/  @!UP3 UIADD3 UR16, UPT, UPT, -UR12, 0x100000, URZ ;  /* 0x001000000c10b890 */ /* 0x000fc8000fffe1ff */
[----:B------:R-:W-:Y:S02]  /*01e0*/  @!UP3 USHF.L.U32 UR17, UR16, 0xb, URZ ;  /* 0x0000000b1011b899 */ /* 0x000fe400080006ff */
[----:B------:R-:W-:Y:S01]  /*01f0*/  @!UP3 USHF.L.U32 UR16, UR16, 0x1, URZ ;  /* 0x000000011010b899 */ /* 0x000fe200080006ff */
[----:B------:R-:W-:Y:S01]  /*0200*/  VOTEU.ALL UP4, P2 ;  /* 0x0000000000ff7886 */ /* 0x000fe20001080000 */
[----:B------:R-:W-:Y:S01]  /*0210*/  VOTEU.ALL UP5, P2 ;  /* 0x0000000000ff7886 */ /* 0x000fe200010a0000 */
[----:B------:R-:W2:Y:S01]  /*0220*/  LDCU.64 UR6, c[0x0][0x358] ;  /* 0x00006b00ff0677ac */ /* 0x000ea20008000a00 */
[----:B------:R-:W4:Y:S01]  /*0230*/  @!UP3 S2UR UR5, SR_CgaCtaId ;  /* 0x000000000005b9c3 */ /* 0x000f220000008800 */
[----:B---3--:R-:W-:-:S07]  /*0240*/  IMAD.WIDE.U32 R4, R7, 0x4, R4 ;  /* 0x0000000407047825 */ /* 0x008fce00078e0004 */
[----:B------:R-:W3:Y:S01]  /*0250*/  @!UP3 S2UR UR11, SR_CgaCtaId ;  /* 0x00000000000bb9c3 */ /* 0x000ee20000008800 */
[----:B-1----:R-:W-:Y:S02]  /*0260*/  @!UP3 ULEA UR8, UR8, UR4, 0x18 ;  /* 0x000000040808b291 */ /* 0x002fe4000f8ec0ff */
[----:B----4-:R-:W-:Y:S02]  /*0270*/  @!UP3 ULEA UR9, UR5, UR4, 0x18 ;  /* 0x000000040509b291 */ /* 0x010fe4000f8ec0ff */
[----:B------:R-:W-:-:S04]  /*0280*/  @!UP3 UIADD3 UR4, UPT, UPT, -UR12, 0x100000, URZ ;  /* 0x001000000c04b890 */ /* 0x000fc8000fffe1ff */
[----:B------:R-:W-:Y:S02]  /*0290*/  @!UP3 USHF.L.U32 UR5, UR4, 0xb, URZ ;  /* 0x0000000b0405b899 */ /* 0x000fe400080006ff */
[----:B------:R-:W-:Y:S01]  /*02a0*/  @!UP3 USHF.L.U32 UR4, UR4, 0x1, URZ ;  /* 0x000000010404b899 */ /* 0x000fe200080006ff */
[----:B------:R-:W1:Y:S02]  /*02b0*/  FENCE.VIEW.ASYNC.S ;  /* 0x00000000000073c6 */ /* 0x000e640000000000 */
[----:B-1----:R1:W4:Y:S01]  /*02c0*/  @!UP2 SYNCS.EXCH.64 URZ, [UR8], UR14 ;  /* 0x0000000e08ffa5b2 */ /* 0x0023220008000100 */
[----:B---3--:R-:W-:Y:S01]  /*02d0*/  @!UP3 ULEA UR10, UR11, UR10, 0x18 ;  /* 0x0000000a0b0ab291 */ /* 0x008fe2000f8ec0ff */
[----:B------:R-:W-:Y:S01]  /*02e0*/  VOTEU.ALL UP3, P2 ;  /* 0x0000000000ff7886 */ /* 0x000fe20001060000 */
[----:B------:R1:W4:Y:S01]  /*02f0*/  @!UP1 SYNCS.EXCH.64 URZ, [UR8+0x8], UR14 ;  /* 0x0000080e08ff95b2 */ /* 0x0003220008000100 */
[----:B------:R-:W-:Y:S01]  /*0300*/  NOP ;  /* 0x0000000000007918 */ /* 0x000fe20000000000 */
[----:B----4-:R-:W-:Y:S06]  /*0310*/  BAR.SYNC.DEFER_BLOCKING 0x0 ;  /* 0x0000000000007b1d */ /* 0x010fec0000010000 */
[----:B------:R1:W3:Y:S01]  /*0320*/  @!UP0 SYNCS.EXCH.64 URZ, [UR9+0x20], UR16 ;  /* 0x0000201009ff85b2 */ /* 0x0002e20008000100 */
[----:B------:R1:W3:Y:S01]  /*0330*/  @!UP3 SYNCS.EXCH.64 URZ, [UR9+0x28], UR16 ;  /* 0x0000281009ffb5b2 */ /* 0x0002e20008000100 */
[----:B------:R-:W-:Y:S01]  /*0340*/  NOP ;  /* 0x0000000000007918 */ /* 0x000fe20000000000 */
[----:B---3--:R-:W-:Y:S06]  /*0350*/  BAR.SYNC.DEFER_BLOCKING 0x0 ;  /* 0x0000000000007b1d */ /* 0x008fec0000010000 */
[----:B------:R1:W3:Y:S01]  /*0360*/  @!UP4 SYNCS.EXCH.64 URZ, [UR10+0x10], UR4 ;  /* 0x000010040affc5b2 */ /* 0x0002e20008000100 */
[----:B------:R1:W3:Y:S01]  /*0370*/  @!UP5 SYNCS.EXCH.64 URZ, [UR10+0x18], UR4 ;  /* 0x000018040affd5b2 */ /* 0x0002e20008000100 */
[----:B------:R-:W-:Y:S01]  /*0380*/  NOP ;  /* 0x0000000000007918 */ /* 0x000fe20000000000 */
[----:B---3--:R-:W-:Y:S06]  /*0390*/  BAR.SYNC.DEFER_BLOCKING 0x0 ;  /* 0x0000000000007b1d */ /* 0x008fec0000010000 */
[----:B--2---:R-:W2:Y:S01]  /*03a0*/  LDG.E R87, desc[UR6][R4.64] ;  /* 0x0000000604577981 */ /* 0x004ea2000c1e1900 */
[----:B------:R-:W-:Y:S01]  /*03b0*/  ISETP.GT.U32.AND P0, PT, R3, 0xf, PT ;  /* 0x0000000f0300780c */ /* 0x000fe20003f04070 */
[----:B------:R-:W2:Y:S01]  /*03c0*/  S2UR UR12, SR_CTAID.X ;  /* 0x00000000000c79c3 */ /* 0x000ea20000002500 */
[----:B------:R-:W3:Y:S11]  /*03d0*/  S2R R0, SR_CTAID.Y ;  /* 0x0000000000007919 */ /* 0x000ef60000002600 */
[----:B------:R-:W4:Y:S01]  /*03e0*/  @!P0 LDC.64 R6, c[0x0][0x598] ;  /* 0x00016600ff068b82 */ /* 0x000f220000000a00 */
[----:B---3--:R-:W-:-:S02]  /*03f0*/  @!P0 IMAD R9, R0, 0x10, R3 ;  /* 0x0000001000098824 */ /* 0x008fc400078e0203 */
[----:B------:R-:W3:Y:S01]  /*0400*/  LDG.E R0, desc[UR6][R4.64+0x4] ;  /* 0x0000040604007981 */ /* 0x000ee2000c1e1900 */
[----:B--2---:R-:W-:-:S04]  /*0410*/  @!P0 VIADD R2, R87, UR12 ;  /* 0x0000000c57028c36 */ /* 0x004fc80008000000 */
[----:B------:R-:W-:-:S04]  /*0420*/  @!P0 IMAD R9, R2, 0x40, R9 ;  /* 0x0000004002098824 */ /* 0x000fc800078e0209 */
[----:B----4-:R-:W-:-:S06]  /*0430*/  @!P0 IMAD.WIDE R6, R9, 0x4, R6 ;  /* 0x0000000409068825 */ /* 0x010fcc00078e0206 */
[----:B------:R-:W2:Y:S01]  /*0440*/  @!P0 LDG.E R6, desc[UR6][R6.64] ;  /* 0x0000000606068981 */ /* 0x000ea2000c1e1900 */
[----:B------:R-:W4:Y:S01]  /*0450*/  @!P0 S2R R9, SR_CgaCtaId ;  /* 0x0000000000098919 */ /* 0x000f220000008800 */
[----:B------:R-:W-:-:S04]  /*0460*/  @!P0 MOV R2, 0x400 ;  /* 0x0000040000028802 */ /* 0x000fc80000000f00 */
[----:B----4-:R-:W-:-:S05]  /*0470*/  @!P0 LEA R2, R9, R2, 0x18 ;  /* 0x0000000209028211 */ /* 0x010fca00078ec0ff */
[----:B------:R-:W-:Y:S02]  /*0480*/  @!P0 IMAD R9, R3, 0x4, R2 ;  /* 0x0000000403098824 */ /* 0x000fe400078e0202 */
[----:B---3--:R-:W-:-:S05]  /*0490*/  IMAD.IADD R0, R0, 0x1, -R87 ;  /* 0x0000000100007824 */ /* 0x008fca00078e0a57 */
[----:B------:R-:W-:Y:S01]  /*04a0*/  ISETP.LE.AND P1, PT, R0, UR12, PT ;  /* 0x0000000c00007c0c */ /* 0x000fe2000bf23270 */
[----:B------:R-:W3:Y:S01]  /*04b0*/  S2UR UR13, SR_CTAID.Y ;  /* 0x00000000000d79c3 */ /* 0x000ee20000002600 */
[----:B--2---:R1:W-:Y:S07]  /*04c0*/  @!P0 STS [R9+0x2880], R6 ;  /* 0x0028800609008388 */ /* 0x0043ee0000000800 */
[----:B------:R-:W-:Y:S06]  /*04d0*/  BAR.SYNC.DEFER_BLOCKING 0x0 ;  /* 0x0000000000007b1d */ /* 0x000fec0000010000 */
[----:B-1-3--:R-:W-:Y:S05]  /*04e0*/  @P1 EXIT ;  /* 0x000000000000194d */ /* 0x00afea0003800000 */
[----:B------:R-:W-:Y:S01]  /*04f0*/  R2UR UR8, R87 ;  /* 0x00000000570872ca */ /* 0x000fe200000e0000 */
[----:B------:R-:W1:-:S12]  /*0500*/  LDCU.64 UR4, c[0x0][0x5a0] ;  /* 0x0000b400ff0477ac */ /* 0x000e580008000a00 */
[----:B------:R-:W-:-:S04]  /*0510*/  UIADD3 UR12, UPT, UPT, UR8, UR12, URZ ;  /* 0x0000000c080c7290 */ /* 0x000fc8000fffe0ff */
[----:B------:R-:W-:-:S04]  /*0520*/  ULEA UR8, UR12, UR13, 0x2 ;  /* 0x0000000d0c087291 */ /* 0x000fc8000f8e10ff */
[----:B-1----:R-:W-:-:S06]  /*0530*/  UIMAD.WIDE UR4, UR8, 0x4, UR4 ;  /* 0x00000004080478a5 */ /* 0x002fcc000f8e0204 */
[----:B------:R-:W-:Y:S02]  /*0540*/  IMAD.U32 R4, RZ, RZ, UR4 ;  /* 0x00000004ff047e24 */ /* 0x000fe4000f8e00ff */
[----:B------:R-:W-:Y:S01]  /*0550*/  IMAD.U32 R5, RZ, RZ, UR5 ;  /* 0x00000005ff057e24 */ /* 0x000fe2000f8e00ff */
[----:B------:R-:W-:Y:S02]  /*0560*/  BSSY B0, `(.L_x_2) ;  /* 0x00000a5000007945 */ /* 0x000fe40003800000 */
[----:B------:R-:W1:Y:S02]  /*0570*/  LDCU UR4, c[0x0][0x5a8] ;  /* 0x0000b500ff0477ac */ /* 0x000e640008000800 */
[----:B------:R2:W5:Y:S01]  /*0580*/  LDG.E R86, desc[UR6][R4.64] ;  /* 0x0000000604567981 */ /* 0x000562000c1e1900 */
[----:B------:R-:W-:Y:S01]  /*0590*/  LOP3.LUT R7, R3, 0xf, RZ, 0xc0, !PT ;  /* 0x0000000f03077812 */ /* 0x000fe200078ec0ff */
[----:B------:R-:W-:Y:S02]  /*05a0*/  IMAD.MOV.U32 R85, RZ, RZ, 0x1 ;  /* 0x00000001ff557424 */ /* 0x000fe400078e00ff */
[----:B------:R-:W-:Y:S01]  /*05b0*/  IMAD.MOV.U32 R84, RZ, RZ, RZ ;  /* 0x000000ffff547224 */ /* 0x000fe200078e00ff */
[----:B------:R-:W-:Y:S06]  /*05c0*/  @P2 BRA `(.L_x_3) ;  /* 0x0000000800782947 */ /* 0x000fec0003800000 */
[----:B--2---:R-:W2:Y:S01]  /*05d0*/  S2R R5, SR_CgaCtaId ;  /* 0x0000000000057919 */ /* 0x004ea20000008800 */
[----:B------:R-:W-:Y:S01]  /*05e0*/  MOV R2, 0x400 ;  /* 0x0000040000027802 */ /* 0x000fe20000000f00 */
[----:B------:R-:W-:-:S03]  /*05f0*/  IMAD.MOV.U32 R0, RZ, RZ, -0x80000000 ;  /* 0x80000000ff007424 */ /* 0x000fc600078e00ff */
[----:B--2---:R-:W-:-:S04]  /*0600*/  LEA R9, R5, R2, 0x18 ;  /* 0x0000000205097211 */ /* 0x004fc800078ec0ff */
[----:B------:R-:W2:Y:S02]  /*0610*/  SYNCS.PHASECHK.TRANS64.TRYWAIT P0, [R9+URZ+0x28], R0 ;  /* 0x00002800090075a7 */ /* 0x000ea400080011ff */
[----:B--2---:R-:W-:Y:S05]  /*0620*/  @!P0 BRA `(.L_x_4) ;  /* 0x00000028005c8947 */ /* 0x004fea0003800000 */
.L_x_47:
[----:B------:R-:W-:Y:S02]  /*0630*/  ELECT P1, URZ, PT ;  /* 0x0000000000ff782f */ /* 0x000fe40003820000 */
[----:B------:R-:W-:Y:S02]  /*0640*/  R2UR UR5, R9 ;  /* 0x00000000090572ca */ /* 0x000fe400000e0000 */
[----:B------:R-:W-:-:S09]  /*0650*/  ELECT P0, URZ, PT ;  /* 0x0000000000ff782f */ /* 0x000fd20003800000 */
[----:B------:R-:W-:-:S04]  /*0660*/  @P1 IMAD.MOV.U32 R2, RZ, RZ, 0x800 ;  /* 0x00000800ff021424 */ /* 0x000fc800078e00ff */
[----:B------:R-:W-:Y:S01]  /*0670*/  VOTEU.ANY UP0, P0 ;  /* 0x0000000000ff7886 */ /* 0x000fe20000000100 */
[----:B------:R-:W-:Y:S01]  /*0680*/  VOTEU.ANY UP1, P0 ;  /* 0x0000000000ff7886 */ /* 0x000fe20000020100 */
[----:B------:R3:W-:Y:S01]  /*0690*/  @P1 SYNCS.ARRIVE.TRANS64 RZ, [R9+URZ+0x20], R2 ;  /* 0x0000200209ff19a7 */ /* 0x0007e200080000ff */
[----:B------:R-:W-:Y:S02]  /*06a0*/  PLOP3.LUT P1, PT, PT, PT, PT, 0x8, 0x80 ;  /* 0x000000000080781c */ /* 0x000fe40003f2e170 */
[----:B------:R-:W4:Y:S01]  /*06b0*/  @UP0 LDCU.64 UR14, c[0x0][0x348] ;  /* 0x00006900ff0e07ac */ /* 0x000f220008000a00 */
[----:B------:R-:W-:Y:S02]  /*06c0*/  @UP0 UIADD3 UR8, UPT, UPT, UR5, 0x80, URZ ;  /* 0x0000008005080890 */ /* 0x000fe4000fffe0ff */
[----:B------:R-:W-:Y:S01]  /*06d0*/  @UP0 UIADD3 UR9, UPT, UPT, UR5, 0x20, URZ ;  /* 0x0000002005090890 */ /* 0x000fe2000fffe0ff */
[----:B------:R-:W-:Y:S01]  /*06e0*/  @UP0 UMOV UR10, URZ ;  /* 0x000000ff000a0c82 */ /* 0x000fe20008000000 */
[----:B------:R-:W-:-:S10]  /*06f0*/  @UP0 UMOV UR11, URZ ;  /* 0x000000ff000b0c82 */ /* 0x000fd40008000000 */
.L_x_5:
[----:B------:R-:W-:Y:S01]  /*0700*/  @P0 ELECT P1, URZ, PT ;  /* 0x0000000000ff082f */ /* 0x000fe20003820000 */
[----:B----4-:R4:W-:-:S12]  /*0710*/  @UP1 UTMALDG.4D [UR8], [UR14], desc[URZ] ;  /* 0x0000ff080e0015b4 */ /* 0x0109d80008019000 */
[----:B------:R-:W-:Y:S02]  /*0720*/  @P1 PLOP3.LUT P0, PT, P1, PT, PT, 0x8, 0x80 ;  /* 0x000000000080181c */ /* 0x000fe40000f0e170 */
[----:B------:R-:W-:-:S11]  /*0730*/  PLOP3.LUT P1, PT, PT, PT, PT, 0x8, 0x80 ;  /* 0x000000000080781c */ /* 0x000fd60003f2e170 */
[----:B----4-:R-:W-:Y:S05]  /*0740*/  @P0 BRA.U.ANY `(.L_x_5) ;  /* 0xfffffffd00ec0947 */ /* 0x010fea000393ffff */
[----:B------:R-:W-:Y:S02]  /*0750*/  ELECT P0, URZ, PT ;  /* 0x0000000000ff782f */ /* 0x000fe40003800000 */
[----:B------:R-:W-:-:S11]  /*0760*/  PLOP3.LUT P1, PT, PT, PT, PT, 0x8, 0x80 ;  /* 0x000000000080781c */ /* 0x000fd60003f2e170 */
[----:B------:R-:W-:Y:S01]  /*0770*/  VOTEU.ANY UP0, P0 ;  /* 0x0000000000ff7886 */ /* 0x000fe20000000100 */
[----:B------:R-:W-:-:S04]  /*0780*/  VOTEU.ANY UP1, P0 ;  /* 0x0000000000ff7886 */ /* 0x000fc80000020100 */
[----:B------:R-:W4:Y:S01]  /*0790*/  @UP0 LDCU.64 UR14, c[0x0][0x348] ;  /* 0x00006900ff0e07ac */ /* 0x000f220008000a00 */
[----:B------:R-:W-:Y:S02]  /*07a0*/  @UP0 UIADD3 UR8, UPT, UPT, UR5, 0x180, URZ ;  /* 0x0000018005080890 */ /* 0x000fe4000fffe0ff */
[----:B------:R-:W-:Y:S01]  /*07b0*/  @UP0 UIADD3 UR9, UPT, UPT, UR5, 0x20, URZ ;  /* 0x0000002005090890 */ /* 0x000fe2000fffe0ff */
[----:B------:R-:W-:Y:S01]  /*07c0*/  @UP0 UMOV UR10, 0x8 ;  /* 0x00000008000a0882 */ /* 0x000fe20000000000 */
[----:B------:R-:W-:-:S10]  /*07d0*/  @UP0 UMOV UR11, URZ ;  /* 0x000000ff000b0c82 */ /* 0x000fd40008000000 */
.L_x_6:
        /* <DEDUP_REMOVED lines=14> */
.L_x_7:
        /* <DEDUP_REMOVED lines=14> */
.L_x_8:
        /* <DEDUP_REMOVED lines=14> */
.L_x_9:
        /* <DEDUP_REMOVED lines=14> */
.L_x_10:
        /* <DEDUP_REMOVED lines=14> */
.L_x_11:
        /* <DEDUP_REMOVED lines=14> */
.L_x_12:
[----:B------:R-:W-:Y:S01]  /*0d20*/  @P0 ELECT P1, URZ, PT ;  /* 0x0000000000ff082f */ /* 0x000fe20003820000 */
[----:B----4-:R4:W-:-:S12]  /*0d30*/  @UP1 UTMALDG.4D [UR8], [UR14], desc[URZ] ;  /* 0x0000ff080e0015b4 */ /* 0x0109d80008019000 */
[----:B------:R-:W-:Y:S02]  /*0d40*/  @P1 PLOP3.LUT P0, PT, P1, PT, PT, 0x8, 0x80 ;  /* 0x000000000080181c */ /* 0x000fe40000f0e170 */
[----:B------:R-:W-:-:S11]  /*0d50*/  PLOP3.LUT P1, PT, PT, PT, PT, 0x8, 0x80 ;  /* 0x000000000080781c */ /* 0x000fd60003f2e170 */
[----:B----4-:R-:W-:Y:S05]  /*0d60*/  @P0 BRA.U.ANY `(.L_x_12) ;  /* 0xfffffffd00ec0947 */ /* 0x010fea000393ffff */
[----:B-----5:R-:W-:-:S13]  /*0d70*/  ISETP.GE.AND P0, PT, R86, 0x1, PT ;  /* 0x000000015600780c */ /* 0x020fda0003f06270 */
[----:B------:R-:W-:Y:S05]  /*0d80*/  @!P0 BRA `(.L_x_3) ;  /* 0x0000000000888947 */ /* 0x000fea0003800000 */
[----:B------:R-:W4:Y:S02]  /*0d90*/  SYNCS.PHASECHK.TRANS64.TRYWAIT P0, [R9+URZ+0x8], R0 ;  /* 0x00000800090075a7 */ /* 0x000f2400080011ff */
[----:B----4-:R-:W-:Y:S05]  /*0da0*/  @!P0 BRA `(.L_x_13) ;  /* 0x0000002000988947 */ /* 0x010fea0003800000 */
.L_x_48:
[----:B------:R-:W-:Y:S01]  /*0db0*/  ELECT P0, URZ, PT ;  /* 0x0000000000ff782f */ /* 0x000fe20003800000 */
[----:B------:R-:W-:Y:S01]  /*0dc0*/  IMAD R0, R86, 0x4, R9 ;  /* 0x0000000456007824 */ /* 0x000fe200078e0209 */
[----:B------:R-:W-:Y:S02]  /*0dd0*/  ELECT P1, URZ, PT ;  /* 0x0000000000ff782f */ /* 0x000fe40003820000 */
[----:B------:R-:W-:Y:S01]  /*0de0*/  R2UR UR16, R9 ;  /* 0x00000000091072ca */ /* 0x000fe200000e0000 */
[----:B------:R-:W-:-:S08]  /*0df0*/  IMAD.MOV.U32 R84, RZ, RZ, 0x1 ;  /* 0x00000001ff547424 */ /* 0x000fd000078e00ff */
[----:B--2---:R-:W2:Y:S01]  /*0e00*/  @P0 LDC.64 R4, c[0x0][0x348] ;  /* 0x0000d200ff040b82 */ /* 0x004ea20000000a00 */
[----:B------:R-:W-:Y:S01]  /*0e10*/  @P0 R2UR UR17, R9 ;  /* 0x00000000091102ca */ /* 0x000fe200000e0000 */
[----:B---3--:R-:W-:Y:S01]  /*0e20*/  @P1 IMAD.MOV.U32 R2, RZ, RZ, 0x1000 ;  /* 0x00001000ff021424 */ /* 0x008fe200078e00ff */
[----:B------:R-:W-:Y:S01]  /*0e30*/  VOTEU.ANY UP0, P0 ;  /* 0x0000000000ff7886 */ /* 0x000fe20000000100 */
[----:B------:R-:W-:Y:S02]  /*0e40*/  VOTEU.ANY UP1, P0 ;  /* 0x0000000000ff7886 */ /* 0x000fe40000020100 */
[----:B------:R2:W-:Y:S01]  /*0e50*/  @P1 SYNCS.ARRIVE.TRANS64 RZ, [R9+URZ], R2 ;  /* 0x0000000209ff19a7 */ /* 0x0005e200080000ff */
[----:B------:R-:W3:Y:S01]  /*0e60*/  LDS R0, [R0+0x287c] ;  /* 0x00287c0000007984 */ /* 0x000ee20000000800 */
[----:B------:R-:W-:Y:S01]  /*0e70*/  @UP0 UIADD3 UR16, UPT, UPT, UR16, 0x880, URZ ;  /* 0x0000088010100890 */ /* 0x000fe2000fffe0ff */
[----:B------:R-:W-:Y:S01]  /*0e80*/  @UP0 UMOV UR18, URZ ;  /* 0x000000ff00120c82 */ /* 0x000fe20008000000 */
[----:B--2---:R-:W-:-:S04]  /*0e90*/  @P0 IADD3 R2, P1, PT, R4, 0x80, RZ ;  /* 0x0000008004020810 */ /* 0x004fc80007f3e0ff */
[----:B------:R-:W-:Y:S01]  /*0ea0*/  @P0 R2UR UR5, R2 ;  /* 0x00000000020502ca */ /* 0x000fe200000e0000 */
[----:B------:R-:W-:Y:S01]  /*0eb0*/  @P0 IMAD.X R4, RZ, RZ, R5, P1 ;  /* 0x000000ffff040224 */ /* 0x000fe200008e0605 */
[----:B------:R-:W-:-:S04]  /*0ec0*/  PLOP3.LUT P1, PT, PT, PT, PT, 0x8, 0x80 ;  /* 0x000000000080781c */ /* 0x000fc80003f2e170 */
[----:B------:R-:W-:-:S07]  /*0ed0*/  @P0 R2UR UR8, R4 ;  /* 0x00000000040802ca */ /* 0x000fce00000e0000 */
[----:B------:R-:W-:-:S06]  /*0ee0*/  IMAD.U32 R4, RZ, RZ, UR5 ;  /* 0x00000005ff047e24 */ /* 0x000fcc000f8e00ff */
[----:B------:R-:W-:Y:S01]  /*0ef0*/  IMAD.U32 R5, RZ, RZ, UR8 ;  /* 0x00000008ff057e24 */ /* 0x000fe2000f8e00ff */
[----:B------:R-:W-:Y:S01]  /*0f00*/  @P0 R2UR UR8, R4 ;  /* 0x00000000040802ca */ /* 0x000fe200000e0000 */
[----:B---3--:R-:W-:-:S03]  /*0f10*/  @P0 IMAD R2, R0, 0x20, R87 ;  /* 0x0000002000020824 */ /* 0x008fc600078e0257 */
[----:B------:R-:W-:Y:S02]  /*0f20*/  @P0 R2UR UR9, R5 ;  /* 0x00000000050902ca */ /* 0x000fe400000e0000 */
[----:B------:R-:W-:-:S15]  /*0f30*/  @P0 R2UR UR19, R2 ;  /* 0x00000000021302ca */ /* 0x000fde00000e0000 */
.L_x_14:
[----:B------:R-:W-:Y:S01]  /*0f40*/  @P0 ELECT P1, URZ, PT ;  /* 0x0000000000ff082f */ /* 0x000fe20003820000 */
[----:B------:R-:W-:Y:S02]  /*0f50*/  UMOV UR20, UR13 ;  /* 0x0000000d00147c82 */ /* 0x000fe40008000000 */
[----:B------:R2:W-:Y:S10]  /*0f60*/  @UP1 UTMALDG.3D [UR16], [UR8], desc[URZ] ;  /* 0x0000ff10080015b4 */ /* 0x0005f40008011000 */
[----:B------:R-:W-:-:S02]  /*0f70*/  @P1 PLOP3.LUT P0, PT, P1, PT, PT, 0x8, 0x80 ;  /* 0x000000000080181c */ /* 0x000fc40000f0e170 */
[----:B------:R-:W-:-:S11]  /*0f80*/  PLOP3.LUT P1, PT, PT, PT, PT, 0x8, 0x80 ;  /* 0x000000000080781c */ /* 0x000fd60003f2e170 */
[----:B--2---:R-:W-:Y:S05]  /*0f90*/  @P0 BRA.U.ANY `(.L_x_14) ;  /* 0xfffffffd00e80947 */ /* 0x004fea000393ffff */
[----:B------:R-:W-:-:S07]  /*0fa0*/  IMAD.MOV.U32 R85, RZ, RZ, RZ ;  /* 0x000000ffff557224 */ /* 0x000fce00078e00ff */
.L_x_3:
[----:B-1----:R-:W-:Y:S05]  /*0fb0*/  BSYNC B0 ;  /* 0x0000000000007941 */ /* 0x002fea0003800000 */
.L_x_2:
[----:B------:R-:W1:Y:S01]  /*0fc0*/  S2UR UR8, SR_CgaCtaId ;  /* 0x00000000000879c3 */ /* 0x000e620000008800 */
[----:B------:R-:W-:Y:S01]  /*0fd0*/  UMOV UR5, 0x400 ;  /* 0x0000040000057882 */ /* 0x000fe20000000000 */
[----:B-----5:R-:W-:Y:S01]  /*0fe0*/  ISETP.GE.AND P1, PT, R86, 0x1, PT ;  /* 0x000000015600780c */ /* 0x020fe20003f26270 */
[----:B------:R-:W-:Y:S01]  /*0ff0*/  IMAD.MOV.U32 R82, RZ, RZ, RZ ;  /* 0x000000ffff527224 */ /* 0x000fe200078e00ff */
[----:B------:R-:W-:Y:S01]  /*1000*/  PLOP3.LUT P0, PT, PT, PT, PT, 0x80, 0x8 ;  /* 0x000000000008781c */ /* 0x000fe20003f0f070 */
[----:B-1----:R-:W-:-:S06]  /*1010*/  ULEA UR5, UR8, UR5, 0x18 ;  /* 0x0000000508057291 */ /* 0x002fcc000f8ec0ff */
[----:B------:R-:W-:-:S04]  /*1020*/  IMAD.U32 R0, RZ, RZ, UR5 ;  /* 0x00000005ff007e24 */ /* 0x000fc8000f8e00ff */
[----:B------:R-:W1:Y:S01]  /*1030*/  SYNCS.PHASECHK.TRANS64.TRYWAIT P3, [R0+URZ+0x20], RZ ;  /* 0x000020ff000075a7 */ /* 0x000e6200080611ff */
[----:B---3--:R-:W-:Y:S01]  /*1040*/  IMAD R2, R7, 0x10, R0 ;  /* 0x0000001007027824 */ /* 0x008fe200078e0200 */
[----:B-1----:R-:W-:Y:S06]  /*1050*/  @P3 BRA `(.L_x_15) ;  /* 0x0000000000083947 */ /* 0x002fec0003800000 */
[----:B------:R-:W1:Y:S02]  /*1060*/  SYNCS.PHASECHK.TRANS64.TRYWAIT P3, [R0+URZ+0x20], RZ ;  /* 0x000020ff000075a7 */ /* 0x000e6400080611ff */
[----:B-1----:R-:W-:Y:S05]  /*1070*/  @!P3 BRA `(.L_x_16) ;  /* 0x000000200000b947 */ /* 0x002fea0003800000 */
.L_x_15:
[----:B------:R3:W4:Y:S01]  /*1080*/  LDSM.16.M88.2 R16, [R2+0x80] ;  /* 0x000080000210783b */ /* 0x0007220000000100 */
[----:B------:R-:W-:Y:S01]  /*1090*/  IMAD.MOV.U32 R83, RZ, RZ, -0x800000 ;  /* 0xff800000ff537424 */ /* 0x000fe200078e00ff */
[----:B------:R-:W-:Y:S02]  /*10a0*/  CS2R R44, SRZ ;  /* 0x00000000002c7805 */ /* 0x000fe4000001ff00 */
[----:B------:R-:W-:Y:S01]  /*10b0*/  CS2R R46, SRZ ;  /* 0x00000000002e7805 */ /* 0x000fe2000001ff00 */
[----:B------:R3:W1:Y:S01]  /*10c0*/  LDSM.16.M88.2 R18, [R2+0x180] ;  /* 0x000180000212783b */ /* 0x0006620000000100 */
[----:B------:R-:W-:Y:S02]  /*10d0*/  CS2R R48, SRZ ;  /* 0x0000000000307805 */ /* 0x000fe4000001ff00 */
[----:B------:R-:W-:Y:S02]  /*10e0*/  CS2R R50, SRZ ;  /* 0x0000000000327805 */ /* 0x000fe4000001ff00 */
[----:B------:R-:W-:Y:S01]  /*10f0*/  CS2R R56, SRZ ;  /* 0x0000000000387805 */ /* 0x000fe2000001ff00 */
[----:B------:R3:W2:Y:S01]  /*1100*/  LDSM.16.M88.2 R12, [R2+0x280] ;  /* 0x00028000020c783b */ /* 0x0006a20000000100 */
[----:B------:R-:W-:-:S02]  /*1110*/  CS2R R58, SRZ ;  /* 0x00000000003a7805 */ /* 0x000fc4000001ff00 */
[----:B------:R-:W-:Y:S02]  /*1120*/  CS2R R24, SRZ ;  /* 0x0000000000187805 */ /* 0x000fe4000001ff00 */
[----:B------:R-:W-:Y:S01]  /*1130*/  CS2R R26, SRZ ;  /* 0x00000000001a7805 */ /* 0x000fe2000001ff00 */
[----:B------:R3:W1:Y:S01]  /*1140*/  LDSM.16.M88.2 R14, [R2+0x380] ;  /* 0x00038000020e783b */ /* 0x0006620000000100 */
[----:B------:R-:W-:Y:S02]  /*1150*/  CS2R R36, SRZ ;  /* 0x0000000000247805 */ /* 0x000fe4000001ff00 */
[----:B------:R-:W-:Y:S02]  /*1160*/  CS2R R38, SRZ ;  /* 0x0000000000267805 */ /* 0x000fe4000001ff00 */
[----:B------:R-:W-:Y:S01]  /*1170*/  CS2R R40, SRZ ;  /* 0x0000000000287805 */ /* 0x000fe2000001ff00 */
[----:B--2---:R3:W2:Y:S01]  /*1180*/  LDSM.16.M88.2 R8, [R2+0x480] ;  /* 0x000480000208783b */ /* 0x0046a20000000100 */
[----:B------:R-:W-:-:S02]  /*1190*/  CS2R R42, SRZ ;  /* 0x00000000002a7805 */ /* 0x000fc4000001ff00 */
[----:B------:R-:W-:Y:S02]  /*11a0*/  CS2R R60, SRZ ;  /* 0x00000000003c7805 */ /* 0x000fe4000001ff00 */
[----:B------:R-:W-:Y:S01]  /*11b0*/  CS2R R62, SRZ ;  /* 0x00000000003e7805 */ /* 0x000fe2000001ff00 */
[----:B------:R3:W1:Y:S01]  /*11c0*/  LDSM.16.M88.2 R10, [R2+0x580] ;  /* 0x00058000020a783b */ /* 0x0006620000000100 */
[----:B------:R-:W-:Y:S02]  /*11d0*/  CS2R R32, SRZ ;  /* 0x0000000000207805 */ /* 0x000fe4000001ff00 */
[----:B------:R-:W-:Y:S01]  /*11e0*/  CS2R R34, SRZ ;  /* 0x0000000000227805 */ /* 0x000fe2000001ff00 */
[----:B------:R3:W1:Y:S04]  /*11f0*/  LDSM.16.M88.2 R4, [R2+0x680] ;  /* 0x000680000204783b */ /* 0x0006680000000100 */
[----:B------:R3:W1:Y:S01]  /*1200*/  LDSM.16.M88.2 R6, [R2+0x780] ;  /* 0x000780000206783b */ /* 0x0006620000000100 */
[----:B------:R3:W1:Y:S01]  /*1210*/  @P1 SYNCS.PHASECHK.TRANS64.TRYWAIT P0, [R0+URZ], RZ ;  /* 0x000000ff000015a7 */ /* 0x00066200080011ff */
[----:B------:R-:W-:Y:S05]  /*1220*/  @!P1 BRA `(.L_x_17) ;  /* 0x0000001400289947 */ /* 0x000fea0003800000 */
[----:B------:R-:W3:Y:S01]  /*1230*/  LDC.64 R92, c[0x0][0x348] ;  /* 0x0000d200ff5c7b82 */ /* 0x000ee20000000a00 */
[----:B------:R-:W-:Y:S01]  /*1240*/  IMAD.MOV R81, RZ, RZ, -R86 ;  /* 0x000000ffff517224 */ /* 0x000fe200078e0a56 */
[----:B------:R-:W-:Y:S01]  /*1250*/  CS2R R78, SRZ ;  /* 0x00000000004e7805 */ /* 0x000fe2000001ff00 */
[----:B------:R-:W-:Y:S01]  /*1260*/  IMAD.MOV.U32 R80, RZ, RZ, 0x1 ;  /* 0x00000001ff507424 */ /* 0x000fe200078e00ff */
[----:B------:R-:W-:Y:S01]  /*1270*/  CS2R R76, SRZ ;  /* 0x00000000004c7805 */ /* 0x000fe2000001ff00 */
[----:B------:R-:W-:Y:S01]  /*1280*/  IMAD.MOV.U32 R83, RZ, RZ, -0x800000 ;  /* 0xff800000ff537424 */ /* 0x000fe200078e00ff */
[----:B------:R-:W-:Y:S01]  /*1290*/  CS2R R44, SRZ ;  /* 0x00000000002c7805 */ /* 0x000fe2000001ff00 */
[----:B------:R-:W-:Y:S01]  /*12a0*/  IMAD.MOV.U32 R82, RZ, RZ, RZ ;  /* 0x000000ffff527224 */ /* 0x000fe200078e00ff */
[----:B------:R-:W-:Y:S02]  /*12b0*/  CS2R R46, SRZ ;  /* 0x00000000002e7805 */ /* 0x000fe4000001ff00 */
[----:B------:R-:W-:-:S02]  /*12c0*/  CS2R R48, SRZ ;  /* 0x0000000000307805 */ /* 0x000fc4000001ff00 */
[----:B------:R-:W-:Y:S02]  /*12d0*/  CS2R R50, SRZ ;  /* 0x0000000000327805 */ /* 0x000fe4000001ff00 */
[----:B------:R-:W-:Y:S02]  /*12e0*/  CS2R R56, SRZ ;  /* 0x0000000000387805 */ /* 0x000fe4000001ff00 */
[----:B------:R-:W-:Y:S02]  /*12f0*/  CS2R R58, SRZ ;  /* 0x00000000003a7805 */ /* 0x000fe4000001ff00 */
[----:B------:R-:W-:Y:S02]  /*1300*/  CS2R R24, SRZ ;  /* 0x0000000000187805 */ /* 0x000fe4000001ff00 */
        /* <DEDUP_REMOVED lines=8> */
[----:B------:R-:W-:-:S07]  /*1390*/  CS2R R34, SRZ ;  /* 0x0000000000227805 */ /* 0x000fce000001ff00 */
.L_x_38:
[----:B------:R-:W-:Y:S01]  /*13a0*/  ISETP.NE.AND P2, PT, R88, RZ, PT ;  /* 0x000000ff5800720c */ /* 0x000fe20003f45270 */
[----:B------:R-:W-:Y:S03]  /*13b0*/  BSSY B0, `(.L_x_18) ;  /* 0x0000009000007945 */ /* 0x000fe60003800000 */
[----:B------:R-:W-:Y:S01]  /*13c0*/  ISETP.GE.OR P1, PT, R77, R86, P2 ;  /* 0x000000564d00720c */ /* 0x000fe20001726670 */
[----:B-1----:R-:W-:-:S12]  /*13d0*/  @P0 BRA `(.L_x_19) ;  /* 0x0000000000180947 */ /* 0x002fd80003800000 */
[----:B------:R-:W1:Y:S01]  /*13e0*/  S2R R3, SR_CgaCtaId ;  /* 0x0000000000037919 */ /* 0x000e620000008800 */
[----:B---3--:R-:W-:Y:S01]  /*13f0*/  MOV R0, 0x400 ;  /* 0x0000040000007802 */ /* 0x008fe20000000f00 */
[----:B------:R-:W-:-:S03]  /*1400*/  IMAD.U32 R20, R78, -0x80000000, RZ ;  /* 0x800000004e147824 */ /* 0x000fc600078e00ff */
[----:B-1----:R-:W-:-:S04]  /*1410*/  LEA R3, R3, R0, 0x18 ;  /* 0x0000000003037211 */ /* 0x002fc800078ec0ff */
[----:B------:R-:W1:Y:S02]  /*1420*/  SYNCS.PHASECHK.TRANS64.TRYWAIT P0, [R3+URZ], R20 ;  /* 0x00000014030075a7 */ /* 0x000e6400080011ff */
[----:B-1----:R-:W-:Y:S05]  /*1430*/  @!P0 BRA `(.L_x_20) ;  /* 0x0000001c00248947 */ /* 0x002fea0003800000 */
.L_x_19:
[----:B------:R-:W-:Y:S05]  /*1440*/  BSYNC B0 ;  /* 0x0000000000007941 */ /* 0x000fea0003800000 */
.L_x_18:
[----:B------:R-:W-:Y:S04]  /*1450*/  BSSY B0, `(.L_x_21) ;  /* 0x000002b000007945 */ /* 0x000fe80003800000 */
[----:B------:R-:W-:Y:S05]  /*1460*/  @P1 BRA `(.L_x_22) ;  /* 0x0000000000a41947 */ /* 0x000fea0003800000 */
[----:B-1----:R-:W1:Y:S01]  /*1470*/  S2R R3, SR_CgaCtaId ;  /* 0x0000000000037919 */ /* 0x002e620000008800 */
[----:B---3--:R-:W-:Y:S01]  /*1480*/  MOV R0, 0x400 ;  /* 0x0000040000007802 */ /* 0x008fe20000000f00 */
[----:B------:R-:W-:Y:S01]  /*1490*/  IMAD.U32 R20, R80, -0x80000000, RZ ;  /* 0x8000000050147824 */ /* 0x000fe200078e00ff */
[----:B------:R-:W-:Y:S02]  /*14a0*/  BSSY B1, `(.L_x_23) ;  /* 0x0000004000017945 */ /* 0x000fe40003800000 */
[----:B-1----:R-:W-:-:S04]  /*14b0*/  LEA R23, R3, R0, 0x18 ;  /* 0x0000000003177211 */ /* 0x002fc800078ec0ff */
[----:B------:R-:W1:Y:S02]  /*14c0*/  SYNCS.PHASECHK.TRANS64.TRYWAIT P0, [R23+URZ+0x18], R20 ;  /* 0x00001814170075a7 */ /* 0x000e6400080011ff */
[----:B-1----:R-:W-:Y:S05]  /*14d0*/  @!P0 BRA `(.L_x_24) ;  /* 0x0000001c00148947 */ /* 0x002fea0003800000 */
.L_x_51:
[----:B------:R-:W-:Y:S05]  /*14e0*/  BSYNC B1 ;  /* 0x0000000000017941 */ /* 0x000fea0003800000 */
.L_x_23:
[----:B------:R-:W-:Y:S02]  /*14f0*/  ELECT P1, URZ, PT ;  /* 0x0000000000ff782f */ /* 0x000fe40003820000 */
[----:B------:R-:W-:Y:S02]  /*1500*/  LOP3.LUT R3, RZ, R77, RZ, 0x33, !PT ;  /* 0x0000004dff037212 */ /* 0x000fe400078e33ff */
[----:B------:R-:W-:Y:S02]  /*1510*/  ELECT P0, URZ, PT ;  /* 0x0000000000ff782f */ /* 0x000fe40003800000 */
[----:B------:R-:W-:Y:S01]  /*1520*/  R2UR UR17, R23 ;  /* 0x00000000171172ca */ /* 0x000fe200000e0000 */
[----:B------:R-:W-:-:S04]  /*1530*/  IMAD.IADD R3, R86, 0x1, R3 ;  /* 0x0000000156037824 */ /* 0x000fc800078e0203 */
[----:B------:R-:W-:Y:S02]  /*1540*/  IMAD R3, R3, 0x4, R23 ;  /* 0x0000000403037824 */ /* 0x000fe400078e0217 */
[----:B------:R-:W-:-:S04]  /*1550*/  @P1 IMAD.MOV.U32 R0, RZ, RZ, 0x1000 ;  /* 0x00001000ff001424 */ /* 0x000fc800078e00ff */
[----:B------:R-:W-:Y:S01]  /*1560*/  VOTEU.ANY UP0, P0 ;  /* 0x0000000000ff7886 */ /* 0x000fe20000000100 */
[----:B------:R-:W-:Y:S01]  /*1570*/  VOTEU.ANY UP1, P0 ;  /* 0x0000000000ff7886 */ /* 0x000fe20000020100 */
[----:B------:R3:W-:Y:S01]  /*1580*/  @P1 SYNCS.ARRIVE.TRANS64 RZ, [R23+URZ+0x10], R0 ;  /* 0x0000100017ff19a7 */ /* 0x0007e200080000ff */
[----:B------:R-:W5:Y:S02]  /*1590*/  LDS R22, [R3+0x2880] ;  /* 0x0028800003167984 */ /* 0x000f640000000800 */
[----:B------:R-:W-:Y:S02]  /*15a0*/  @UP0 UIADD3 UR16, UPT, UPT, UR17, 0x1880, URZ ;  /* 0x0000188011100890 */ /* 0x000fe4000fffe0ff */
[----:B------:R-:W-:Y:S01]  /*15b0*/  @UP0 UIADD3 UR17, UPT, UPT, UR17, 0x10, URZ ;  /* 0x0000001011110890 */ /* 0x000fe2000fffe0ff */
[----:B------:R-:W-:Y:S01]  /*15c0*/  @UP0 UMOV UR18, URZ ;  /* 0x000000ff00120c82 */ /* 0x000fe20008000000 */
[----:B---3--:R-:W-:-:S04]  /*15d0*/  @P0 IADD3 R0, P1, PT, R92, 0x100, RZ ;  /* 0x000001005c000810 */ /* 0x008fc80007f3e0ff */
[----:B------:R-:W-:Y:S01]  /*15e0*/  @P0 R2UR UR5, R0 ;  /* 0x00000000000502ca */ /* 0x000fe200000e0000 */
[----:B------:R-:W-:Y:S01]  /*15f0*/  @P0 IMAD.X R20, RZ, RZ, R93, P1 ;  /* 0x000000ffff140224 */ /* 0x000fe200008e065d */
[----:B------:R-:W3:Y:S01]  /*1600*/  @UP0 S2UR UR20, SR_CTAID.Y ;  /* 0x00000000001409c3 */ /* 0x000ee20000002600 */
[----:B------:R-:W-:-:S03]  /*1610*/  PLOP3.LUT P1, PT, PT, PT, PT, 0x8, 0x80 ;  /* 0x000000000080781c */ /* 0x000fc60003f2e170 */
[----:B------:R-:W-:-:S07]  /*1620*/  @P0 R2UR UR8, R20 ;  /* 0x00000000140802ca */ /* 0x000fce00000e0000 */
[----:B------:R-:W-:-:S06]  /*1630*/  IMAD.U32 R20, RZ, RZ, UR5 ;  /* 0x00000005ff147e24 */ /* 0x000fcc000f8e00ff */
[----:B-1----:R-:W-:Y:S01]  /*1640*/  IMAD.U32 R21, RZ, RZ, UR8 ;  /* 0x00000008ff157e24 */ /* 0x002fe2000f8e00ff */
[----:B------:R-:W-:-:S04]  /*1650*/  @P0 R2UR UR8, R20 ;  /* 0x00000000140802ca */ /* 0x000fc800000e0000 */
[----:B------:R-:W-:Y:S01]  /*1660*/  @P0 R2UR UR9, R21 ;  /* 0x00000000150902ca */ /* 0x000fe200000e0000 */
[----:B---3-5:R-:W-:-:S14]  /*1670*/  @P0 IMAD R0, R22, 0x20, R87 ;  /* 0x0000002016000824 */ /* 0x028fdc00078e0257 */
.L_x_25:
[----:B------:R-:W-:-:S13]  /*1680*/  @P0 ELECT P1, URZ, PT ;  /* 0x0000000000ff082f */ /* 0x000fda0003820000 */
[----:B------:R-:W-:Y:S02]  /*1690*/  @P1 R2UR.BROADCAST UR19, R0 ;  /* 0x00000000001312ca */ /* 0x000fe400008e0000 */
[----:B------:R-:W-:-:S11]  /*16a0*/  @P1 PLOP3.LUT P0, PT, P1, PT, PT, 0x8, 0x80 ;  /* 0x000000000080181c */ /* 0x000fd60000f0e170 */
[----:B------:R1:W-:Y:S01]  /*16b0*/  @UP1 UTMALDG.3D [UR16], [UR8], desc[URZ] ;  /* 0x0000ff10080015b4 */ /* 0x0003e20008011000 */
[----:B------:R-:W-:Y:S01]  /*16c0*/  PLOP3.LUT P1, PT, PT, PT, PT, 0x8, 0x80 ;  /* 0x000000000080781c */ /* 0x000fe20003f2e170 */
[----:B-1----:R-:W-:-:S12]  /*16d0*/  @P0 BRA.U.ANY `(.L_x_25) ;  /* 0xfffffffd00e80947 */ /* 0x002fd8000393ffff */
[----:B------:R-:W-:Y:S01]  /*16e0*/  VIADD R77, R77, 0x1 ;  /* 0x000000014d4d7836 */ /* 0x000fe20000000000 */
[----:B------:R-:W-:-:S07]  /*16f0*/  LOP3.LUT R80, R80, 0x1, RZ, 0x3c, !PT ;  /* 0x0000000150507812 */ /* 0x000fce00078e3cff */
.L_x_22:
[----:B------:R-:W-:Y:S05]  /*1700*/  BSYNC B0 ;  /* 0x0000000000007941 */ /* 0x000fea0003800000 */
.L_x_21:
[----:B-1----:R-:W1:Y:S01]  /*1710*/  S2R R3, SR_TID.X ;  /* 0x0000000000037919 */ /* 0x002e620000002100 */
[----:B------:R-:W5:Y:S01]  /*1720*/  S2UR UR8, SR_CgaCtaId ;  /* 0x00000000000879c3 */ /* 0x000f620000008800 */
[----:B------:R-:W-:Y:S01]  /*1730*/  UMOV UR5, 0x400 ;  /* 0x0000040000057882 */ /* 0x000fe20000000000 */
[----:B------:R-:W-:Y:S01]  /*1740*/  ISETP.GE.OR P0, PT, R84, R86, P2 ;  /* 0x000000565400720c */ /* 0x000fe20001706670 */
[----:B------:R-:W-:Y:S01]  /*1750*/  BSSY B0, `(.L_x_26) ;  /* 0x0000058000007945 */ /* 0x000fe20003800000 */
[----:B------:R-:W-:Y:S01]  /*1760*/  LOP3.LUT R78, R78, 0x1, RZ, 0x3c, !PT ;  /* 0x000000014e4e7812 */ /* 0x000fe200078e3cff */
[----:B-----5:R-:W-:Y:S01]  /*1770*/  ULEA UR5, UR8, UR5, 0x18 ;  /* 0x0000000508057291 */ /* 0x020fe2000f8ec0ff */
[C---:B-1-3--:R-:W-:Y:S01]  /*1780*/  IMAD R0, R3.reuse, 0x40, R3 ;  /* 0x0000004003007824 */ /* 0x04afe200078e0203 */
[C---:B------:R-:W-:Y:S01]  /*1790*/  ISETP.NE.AND P1, PT, R3.reuse, RZ, PT ;  /* 0x000000ff0300720c */ /* 0x040fe20003f25270 */
[----:B------:R-:W-:-:S03]  /*17a0*/  IMAD.SHL.U32 R21, R3, 0x20, RZ ;  /* 0x0000002003157824 */ /* 0x000fc600078e00ff */
[----:B------:R-:W-:Y:S01]  /*17b0*/  LOP3.LUT R20, R0, 0x1c8, RZ, 0xc0, !PT ;  /* 0x000001c800147812 */ /* 0x000fe200078ec0ff */
[----:B------:R-:W-:-:S03]  /*17c0*/  IMAD.U32 R0, RZ, RZ, UR5 ;  /* 0x00000005ff007e24 */ /* 0x000fc6000f8e00ff */
[----:B------:R-:W-:-:S04]  /*17d0*/  LOP3.LUT R21, R20, 0x200, R21, 0xf8, !PT ;  /* 0x0000020014157812 */ /* 0x000fc800078ef815 */
[----:B------:R-:W-:-:S05]  /*17e0*/  IADD3 R89, PT, PT, R0, R21, R21 ;  /* 0x0000001500597210 */ /* 0x000fca0007ffe015 */
[C---:B------:R-:W-:Y:S02]  /*17f0*/  VIADD R20, R89.reuse, 0x880 ;  /* 0x0000088059147836 */ /* 0x040fe40000000000 */
[C---:B------:R-:W-:Y:S02]  /*1800*/  VIADD R91, R89.reuse, 0x8a0 ;  /* 0x000008a0595b7836 */ /* 0x040fe40000000000 */
[C---:B------:R-:W-:Y:S01]  /*1810*/  VIADD R90, R89.reuse, 0x8c0 ;  /* 0x000008c0595a7836 */ /* 0x040fe20000000000 */
[----:B------:R-:W-:Y:S01]  /*1820*/  SHF.R.U32.HI R21, RZ, 0x3, R20 ;  /* 0x00000003ff157819 */ /* 0x000fe20000011614 */
[----:B------:R-:W-:Y:S01]  /*1830*/  VIADD R89, R89, 0x8e0 ;  /* 0x000008e059597836 */ /* 0x000fe20000000000 */
[----:B------:R-:W-:Y:S02]  /*1840*/  SHF.R.U32.HI R28, RZ, 0x3, R91 ;  /* 0x00000003ff1c7819 */ /* 0x000fe4000001165b */
[----:B------:R-:W-:Y:S02]  /*1850*/  LOP3.LUT R68, R20, 0x70, R21, 0x78, !PT ;  /* 0x0000007014447812 */ /* 0x000fe400078e7815 */
[----:B------:R-:W-:-:S02]  /*1860*/  LOP3.LUT R91, R91, 0x70, R28, 0x78, !PT ;  /* 0x000000705b5b7812 */ /* 0x000fc400078e781c */
[----:B------:R-:W-:Y:S01]  /*1870*/  SHF.R.U32.HI R29, RZ, 0x3, R90 ;  /* 0x00000003ff1d7819 */ /* 0x000fe2000001165a */
[----:B------:R-:W1:Y:S03]  /*1880*/  LDSM.16.M88.4 R20, [R68] ;  /* 0x000000004414783b */ /* 0x000e660000000200 */
[----:B------:R-:W-:Y:S01]  /*1890*/  LOP3.LUT R90, R90, 0x70, R29, 0x78, !PT ;  /* 0x000000705a5a7812 */ /* 0x000fe200078e781d */
[----:B------:R-:W3:Y:S04]  /*18a0*/  LDSM.16.M88.4 R52, [R91] ;  /* 0x000000005b34783b */ /* 0x000ee80000000200 */
[----:B------:R-:W-:Y:S04]  /*18b0*/  LDSM.16.M88.4 R28, [R90] ;  /* 0x000000005a1c783b */ /* 0x000fe80000000200 */
[----:B------:R-:W5:Y:S04]  /*18c0*/  LDSM.16.M88.4 R68, [R68+0x800] ;  /* 0x000800004444783b */ /* 0x000f680000000200 */
[----:B------:R-:W4:Y:S02]  /*18d0*/  LDSM.16.M88.4 R72, [R91+0x800] ;  /* 0x000800005b48783b */ /* 0x000f240000000200 */
[C---:B-1--4-:R-:W-:Y:S08]  /*18e0*/  HMMA.16816.F32 R64, R16.reuse, R20, RZ ;  /* 0x000000141040723c */ /* 0x052ff000000018ff */
[----:B------:R-:W-:-:S12]  /*18f0*/  HMMA.16816.F32 R20, R16, R22, RZ ;  /* 0x000000161014723c */ /* 0x000fd800000018ff */
[C---:B---3--:R-:W-:Y:S08]  /*1900*/  HMMA.16816.F32 R64, R12.reuse, R52, R64 ;  /* 0x000000340c40723c */ /* 0x048ff00000001840 */
[----:B------:R-:W-:Y:S08]  /*1910*/  HMMA.16816.F32 R52, R12, R54, R20 ;  /* 0x000000360c34723c */ /* 0x000ff00000001814 */
[----:B-----5:R-:W-:Y:S08]  /*1920*/  HMMA.16816.F32 R20, R16, R68, RZ ;  /* 0x000000441014723c */ /* 0x020ff000000018ff */
[C---:B--2---:R-:W-:Y:S08]  /*1930*/  HMMA.16816.F32 R64, R8.reuse, R28, R64 ;  /* 0x0000001c0840723c */ /* 0x044ff00000001840 */
[----:B------:R-:W-:Y:S01]  /*1940*/  HMMA.16816.F32 R28, R8, R30, R52 ;  /* 0x0000001e081c723c */ /* 0x000fe20000001834 */
[----:B------:R-:W1:Y:S07]  /*1950*/  LDSM.16.M88.4 R52, [R90+0x800] ;  /* 0x000800005a34783b */ /* 0x000e6e0000000200 */
[----:B------:R-:W-:Y:S08]  /*1960*/  HMMA.16816.F32 R68, R16, R70, RZ ;  /* 0x000000461044723c */ /* 0x000ff000000018ff */
[----:B------:R-:W-:Y:S01]  /*1970*/  HMMA.16816.F32 R20, R12, R72, R20 ;  /* 0x000000480c14723c */ /* 0x000fe20000001814 */
[----:B------:R-:W-:-:S04]  /*1980*/  SHF.R.U32.HI R72, RZ, 0x3, R89 ;  /* 0x00000003ff487819 */ /* 0x000fc80000011659 */
[----:B------:R-:W-:-:S07]  /*1990*/  LOP3.LUT R89, R89, 0x70, R72, 0x78, !PT ;  /* 0x0000007059597812 */ /* 0x000fce00078e7848 */
[----:B------:R-:W-:Y:S01]  /*19a0*/  HMMA.16816.F32 R68, R12, R74, R68 ;  /* 0x0000004a0c44723c */ /* 0x000fe20000001844 */
[----:B------:R-:W2:Y:S07]  /*19b0*/  LDSM.16.M88.4 R72, [R89] ;  /* 0x000000005948783b */ /* 0x000eae0000000200 */
[----:B-1----:R-:W-:-:S12]  /*19c0*/  HMMA.16816.F32 R20, R8, R52, R20 ;  /* 0x000000340814723c */ /* 0x002fd80000001814 */
[----:B------:R-:W-:Y:S01]  /*19d0*/  HMMA.16816.F32 R52, R8, R54, R68 ;  /* 0x000000360834723c */ /* 0x000fe20000001844 */
[----:B------:R-:W1:Y:S07]  /*19e0*/  LDSM.16.M88.4 R68, [R89+0x800] ;  /* 0x000800005944783b */ /* 0x000e6e0000000200 */
[C---:B--2---:R-:W-:Y:S08]  /*19f0*/  HMMA.16816.F32 R64, R4.reuse, R72, R64 ;  /* 0x000000480440723c */ /* 0x044ff00000001840 */
[C---:B------:R-:W-:Y:S08]  /*1a00*/  HMMA.16816.F32 R28, R4.reuse, R74, R28 ;  /* 0x0000004a041c723c */ /* 0x040ff0000000181c */
[----:B-1----:R-:W-:Y:S01]  /*1a10*/  HMMA.16816.F32 R20, R4, R68, R20 ;  /* 0x000000440414723c */ /* 0x002fe20000001814 */
[----:B------:R-:W-:-:S04]  /*1a20*/  @!P1 IMAD.MOV.U32 R69, RZ, RZ, 0x1 ;  /* 0x00000001ff459424 */ /* 0x000fc800078e00ff */
[----:B------:R1:W-:Y:S03]  /*1a30*/  @!P1 SYNCS.ARRIVE.TRANS64.ART0 RZ, [R0+URZ+0x8], R69 ;  /* 0x0000084500ff99a7 */ /* 0x0003e600085000ff */
[----:B------:R-:W-:Y:S01]  /*1a40*/  HMMA.16816.F32 R52, R4, R70, R52 ;  /* 0x000000460434723c */ /* 0x000fe20000001834 */
[----:B------:R-:W-:-:S04]  /*1a50*/  NOP ;  /* 0x0000000000007918 */ /* 0x000fc80000000000 */
[----:B------:R-:W-:-:S15]  /*1a60*/  @P0 BRA `(.L_x_27) ;  /* 0x0000000000980947 */ /* 0x000fde0003800000 */
[----:B-1----:R-:W-:Y:S01]  /*1a70*/  IMAD.U32 R69, R85, -0x80000000, RZ ;  /* 0x8000000055457824 */ /* 0x002fe200078e00ff */
[----:B------:R-:W-:Y:S03]  /*1a80*/  BSSY B1, `(.L_x_28) ;  /* 0x0000003000017945 */ /* 0x000fe60003800000 */
[----:B------:R-:W1:Y:S02]  /*1a90*/  SYNCS.PHASECHK.TRANS64.TRYWAIT P0, [R0+URZ+0x8], R69 ;  /* 0x00000845000075a7 */ /* 0x000e6400080011ff */
[----:B-1----:R-:W-:Y:S05]  /*1aa0*/  @!P0 BRA `(.L_x_29) ;  /* 0x0000001400b88947 */ /* 0x002fea0003800000 */
.L_x_53:
[----:B------:R-:W-:Y:S05]  /*1ab0*/  BSYNC B1 ;  /* 0x0000000000017941 */ /* 0x000fea0003800000 */
.L_x_28:
[----:B------:R-:W-:Y:S02]  /*1ac0*/  ELECT P3, URZ, PT ;  /* 0x0000000000ff782f */ /* 0x000fe40003860000 */
[----:B-1----:R-:W-:Y:S02]  /*1ad0*/  LOP3.LUT R69, RZ, R84, RZ, 0x33, !PT ;  /* 0x00000054ff457212 */ /* 0x002fe400078e33ff */
[----:B------:R-:W-:-:S03]  /*1ae0*/  ELECT P0, URZ, PT ;  /* 0x0000000000ff782f */ /* 0x000fc60003800000 */
[----:B------:R-:W-:-:S04]  /*1af0*/  IMAD.IADD R69, R86, 0x1, R69 ;  /* 0x0000000156457824 */ /* 0x000fc800078e0245 */
[----:B------:R-:W-:Y:S02]  /*1b00*/  IMAD R70, R69, 0x4, R0 ;  /* 0x0000000445467824 */ /* 0x000fe400078e0200 */
[----:B------:R-:W-:-:S04]  /*1b10*/  @P3 IMAD.MOV.U32 R71, RZ, RZ, 0x1000 ;  /* 0x00001000ff473424 */ /* 0x000fc800078e00ff */
[----:B------:R-:W-:Y:S01]  /*1b20*/  VOTEU.ANY UP0, P0 ;  /* 0x0000000000ff7886 */ /* 0x000fe20000000100 */
[----:B------:R-:W-:Y:S01]  /*1b30*/  VOTEU.ANY UP1, P0 ;  /* 0x0000000000ff7886 */ /* 0x000fe20000020100 */
[----:B------:R1:W-:Y:S01]  /*1b40*/  @P3 SYNCS.ARRIVE.TRANS64 RZ, [R0+URZ], R71 ;  /* 0x0000004700ff39a7 */ /* 0x0003e200080000ff */
[----:B------:R-:W2:Y:S01]  /*1b50*/  LDS R70, [R70+0x2880] ;  /* 0x0028800046467984 */ /* 0x000ea20000000800 */
[----:B------:R-:W-:Y:S01]  /*1b60*/  @P0 IADD3 R68, P3, PT, R92, 0x80, RZ ;  /* 0x000000805c440810 */ /* 0x000fe20007f7e0ff */
[----:B------:R-:W-:-:S03]  /*1b70*/  @UP0 UMOV UR18, URZ ;  /* 0x000000ff00120c82 */ /* 0x000fc60008000000 */
[----:B------:R-:W-:Y:S01]  /*1b80*/  @P0 R2UR UR5, R68 ;  /* 0x00000000440502ca */ /* 0x000fe200000e0000 */
[----:B------:R-:W-:Y:S01]  /*1b90*/  @P0 IMAD.X R68, RZ, RZ, R93, P3 ;  /* 0x000000ffff440224 */ /* 0x000fe200018e065d */
[----:B------:R-:W-:-:S04]  /*1ba0*/  PLOP3.LUT P3, PT, PT, PT, PT, 0x8, 0x80 ;  /* 0x000000000080781c */ /* 0x000fc80003f6e170 */
[----:B------:R-:W-:Y:S01]  /*1bb0*/  @P0 R2UR UR8, R68 ;  /* 0x00000000440802ca */ /* 0x000fe200000e0000 */
[----:B------:R-:W3:Y:S06]  /*1bc0*/  @UP0 S2UR UR20, SR_CTAID.Y ;  /* 0x00000000001409c3 */ /* 0x000eec0000002600 */
[----:B------:R-:W-:-:S06]  /*1bd0*/  IMAD.U32 R68, RZ, RZ, UR5 ;  /* 0x00000005ff447e24 */ /* 0x000fcc000f8e00ff */
[----:B------:R-:W-:Y:S01]  /*1be0*/  IMAD.U32 R69, RZ, RZ, UR8 ;  /* 0x00000008ff457e24 */ /* 0x000fe2000f8e00ff */
[----:B------:R-:W-:Y:S01]  /*1bf0*/  @P0 R2UR UR8, R68 ;  /* 0x00000000440802ca */ /* 0x000fe200000e0000 */
[----:B------:R-:W-:-:S03]  /*1c00*/  @P0 VIADD R68, R0, 0x880 ;  /* 0x0000088000440836 */ /* 0x000fc60000000000 */
[----:B------:R-:W-:Y:S02]  /*1c10*/  @P0 R2UR UR9, R69 ;  /* 0x00000000450902ca */ /* 0x000fe400000e0000 */
[----:B------:R-:W-:Y:S01]  /*1c20*/  @P0 R2UR UR16, R68 ;  /* 0x00000000441002ca */ /* 0x000fe200000e0000 */
[----:B-123--:R-:W-:-:S14]  /*1c30*/  @P0 IMAD R68, R70, 0x20, R87 ;  /* 0x0000002046440824 */ /* 0x00efdc00078e0257 */
.L_x_30:
[----:B------:R-:W-:-:S13]  /*1c40*/  @P0 ELECT P3, URZ, PT ;  /* 0x0000000000ff082f */ /* 0x000fda0003860000 */
[----:B------:R-:W-:Y:S02]  /*1c50*/  @P3 R2UR.BROADCAST UR19, R68 ;  /* 0x00000000441332ca */ /* 0x000fe400008e0000 */
[----:B------:R-:W-:Y:S02]  /*1c60*/  @P3 R2UR.BROADCAST UR17, R0 ;  /* 0x00000000001132ca */ /* 0x000fe400008e0000 */
[----:B------:R-:W-:Y:S02]  /*1c70*/  @P3 PLOP3.LUT P0, PT, P3, PT, PT, 0x8, 0x80 ;  /* 0x000000000080381c */ /* 0x000fe40001f0e170 */
[----:B------:R-:W-:-:S09]  /*1c80*/  PLOP3.LUT P3, PT, PT, PT, PT, 0x8, 0x80 ;  /* 0x000000000080781c */ /* 0x000fd20003f6e170 */
[----:B------:R1:W-:Y:S02]  /*1c90*/  @UP1 UTMALDG.3D [UR16], [UR8], desc[URZ] ;  /* 0x0000ff10080015b4 */ /* 0x0003e40008011000 */
[----:B-1----:R-:W-:Y:S05]  /*1ca0*/  @P0 BRA.U.ANY `(.L_x_30) ;  /* 0xfffffffd00e40947 */ /* 0x002fea000393ffff */
[----:B------:R-:W-:Y:S01]  /*1cb0*/  VIADD R84, R84, 0x1 ;  /* 0x0000000154547836 */ /* 0x000fe20000000000 */
[----:B------:R-:W-:-:S07]  /*1cc0*/  LOP3.LUT R85, R85, 0x1, RZ, 0x3c, !PT ;  /* 0x0000000155557812 */ /* 0x000fce00078e3cff */
.L_x_27:
[----:B------:R-:W-:Y:S05]  /*1cd0*/  BSYNC B0 ;  /* 0x0000000000007941 */ /* 0x000fea0003800000 */
.L_x_26:
[----:B------:R-:W-:Y:S01]  /*1ce0*/  ISETP.GT.U32.AND P3, PT, R3, 0xf, PT ;  /* 0x0000000f0300780c */ /* 0x000fe20003f64070 */
[----:B------:R-:W-:Y:S01]  /*1cf0*/  BSSY B0, `(.L_x_31) ;  /* 0x000005a000007945 */ /* 0x000fe20003800000 */
[----:B------:R-:W-:-:S04]  /*1d00*/  ISETP.NE.AND P0, PT, R76, RZ, PT ;  /* 0x000000ff4c00720c */ /* 0x000fc80003f05270 */
[----:B------:R-:W-:-:S07]  /*1d10*/  FSEL R2, R2, R83, !P0 ;  /* 0x0000005302027208 */ /* 0x000fce0004000000 */
[----:B------:R-:W-:Y:S05]  /*1d20*/  @P3 BRA `(.L_x_32) ;  /* 0x0000000400583947 */ /* 0x000fea0003800000 */
[----:B------:R-:W-:Y:S01]  /*1d30*/  FMUL R29, R29, UR4 ;  /* 0x000000041d1d7c20 */ /* 0x000fe20008400000 */
[----:B------:R-:W-:Y:S01]  /*1d40*/  FMUL R53, R53, UR4 ;  /* 0x0000000435357c20 */ /* 0x000fe20008400000 */
[----:B------:R-:W-:Y:S01]  /*1d50*/  FMUL R75, R28, UR4 ;  /* 0x000000041c4b7c20 */ /* 0x000fe20008400000 */
[----:B-1----:R-:W-:Y:S01]  /*1d60*/  FMUL R69, R52, UR4 ;  /* 0x0000000434457c20 */ /* 0x002fe20008400000 */
[----:B------:R-:W-:Y:S01]  /*1d70*/  FMUL R21, R21, UR4 ;  /* 0x0000000415157c20 */ /* 0x000fe20008400000 */
[----:B------:R-:W-:Y:S01]  /*1d80*/  FMUL R65, R65, UR4 ;  /* 0x0000000441417c20 */ /* 0x000fe20008400000 */
[----:B------:R-:W-:Y:S01]  /*1d90*/  FMUL R89, R20, UR4 ;  /* 0x0000000414597c20 */ /* 0x000fe20008400000 */
[----:B------:R-:W-:Y:S01]  /*1da0*/  FMUL R91, R64, UR4 ;  /* 0x00000004405b7c20 */ /* 0x000fe20008400000 */
[----:B------:R-:W-:Y:S01]  /*1db0*/  FMNMX.NAN R20, R75, R69, !PT ;  /* 0x000000454b147209 */ /* 0x000fe20007820000 */
[----:B------:R-:W-:Y:S01]  /*1dc0*/  UMOV UR5, 0xf ;  /* 0x0000000f00057882 */ /* 0x000fe20000000000 */
[----:B------:R-:W-:-:S02]  /*1dd0*/  FMNMX.NAN R28, R29, R53, !PT ;  /* 0x000000351d1c7209 */ /* 0x000fc40007820000 */
[----:B------:R-:W-:Y:S02]  /*1de0*/  FMNMX3.NAN R20, R91, R89, R20, !PT ;  /* 0x000000595b147276 */ /* 0x000fe40007820014 */
[----:B------:R-:W-:-:S04]  /*1df0*/  FMNMX3.NAN R71, R65, R21, R28, !PT ;  /* 0x0000001541477276 */ /* 0x000fc8000782001c */
[----:B------:R-:W-:Y:S01]  /*1e00*/  FMNMX.NAN R90, R20, R71, !PT ;  /* 0x00000047145a7209 */ /* 0x000fe20007820000 */
[----:B------:R-:W-:Y:S06]  /*1e10*/  BRA.DIV UR5, `(.L_x_33) ;  /* 0x0000001205f47947 */ /* 0x000fec000b800000 */
[----:B------:R-:W-:Y:S01]  /*1e20*/  IMAD.MOV.U32 R73, RZ, RZ, 0xf ;  /* 0x0000000fff497424 */ /* 0x000fe200078e00ff */
[----:B------:R-:W1:Y:S02]  /*1e30*/  SHFL.BFLY PT, R72, R90, 0x2, 0x1f ;  /* 0x0c401f005a487f89 */ /* 0x000e6400000e0000 */
[----:B-1----:R-:W-:Y:S01]  /*1e40*/  FMNMX R20, R90, R72, !PT ;  /* 0x000000485a147209 */ /* 0x002fe20007800000 */
[----:B------:R-:W-:-:S06]  /*1e50*/  IMAD.MOV.U32 R72, RZ, RZ, 0xf ;  /* 0x0000000fff487424 */ /* 0x000fcc00078e00ff */
[----:B------:R-:W1:Y:S02]  /*1e60*/  SHFL.BFLY PT, R72, R20, 0x1, 0x1f ;  /* 0x0c201f0014487f89 */ /* 0x000e6400000e0000 */
[----:B-1----:R-:W-:-:S04]  /*1e70*/  FMNMX R71, R20, R72, !PT ;  /* 0x0000004814477209 */ /* 0x002fc80007800000 */
[----:B------:R-:W-:-:S04]  /*1e80*/  FMNMX R70, R2, R71, !PT ;  /* 0x0000004702467209 */ /* 0x000fc80007800000 */
[----:B------:R-:W-:-:S05]  /*1e90*/  FSEL R68, R71, R70, !P0 ;  /* 0x0000004647447208 */ /* 0x000fca0004000000 */
[--C-:B------:R-:W-:Y:S01]  /*1ea0*/  FADD R91, R91, -R68.reuse ;  /* 0x800000445b5b7221 */ /* 0x100fe20000000000 */
[--C-:B------:R-:W-:Y:S01]  /*1eb0*/  FADD R65, R65, -R68.reuse ;  /* 0x8000004441417221 */ /* 0x100fe20000000000 */
[--C-:B------:R-:W-:Y:S01]  /*1ec0*/  FADD R75, R75, -R68.reuse ;  /* 0x800000444b4b7221 */ /* 0x100fe20000000000 */
[--C-:B------:R-:W-:Y:S01]  /*1ed0*/  FADD R29, R29, -R68.reuse ;  /* 0x800000441d1d7221 */ /* 0x100fe20000000000 */
[----:B------:R-:W-:Y:S01]  /*1ee0*/  FMUL R91, R91, 1.4426950216293334961 ;  /* 0x3fb8aa3b5b5b7820 */ /* 0x000fe20000400000 */
[----:B------:R-:W-:Y:S01]  /*1ef0*/  FMUL R65, R65, 1.4426950216293334961 ;  /* 0x3fb8aa3b41417820 */ /* 0x000fe20000400000 */
[----:B------:R-:W-:Y:S01]  /*1f00*/  FMUL R75, R75, 1.4426950216293334961 ;  /* 0x3fb8aa3b4b4b7820 */ /* 0x000fe20000400000 */
[----:B------:R-:W-:Y:S01]  /*1f10*/  FMUL R29, R29, 1.4426950216293334961 ;  /* 0x3fb8aa3b1d1d7820 */ /* 0x000fe20000400000 */
[----:B------:R-:W1:Y:S01]  /*1f20*/  MUFU.EX2 R64, R91 ;  /* 0x0000005b00407308 */ /* 0x000e620000000800 */
[--C-:B------:R-:W-:Y:S01]  /*1f30*/  FADD R89, R89, -R68.reuse ;  /* 0x8000004459597221 */ /* 0x100fe20000000000 */
[--C-:B------:R-:W-:Y:S01]  /*1f40*/  FADD R21, R21, -R68.reuse ;  /* 0x8000004415157221 */ /* 0x100fe20000000000 */
[--C-:B------:R-:W-:Y:S01]  /*1f50*/  FADD R69, R69, -R68.reuse ;  /* 0x8000004445457221 */ /* 0x100fe20000000000 */
[----:B------:R-:W-:Y:S01]  /*1f60*/  FADD R53, R53, -R68 ;  /* 0x8000004435357221 */ /* 0x000fe20000000000 */
[----:B------:R-:W-:Y:S01]  /*1f70*/  FMUL R89, R89, 1.4426950216293334961 ;  /* 0x3fb8aa3b59597820 */ /* 0x000fe20000400000 */
[----:B------:R-:W-:Y:S01]  /*1f80*/  FMUL R21, R21, 1.4426950216293334961 ;  /* 0x3fb8aa3b15157820 */ /* 0x000fe20000400000 */
[----:B------:R-:W-:Y:S01]  /*1f90*/  FMUL R69, R69, 1.4426950216293334961 ;  /* 0x3fb8aa3b45457820 */ /* 0x000fe20000400000 */
[----:B------:R-:W2:Y:S01]  /*1fa0*/  MUFU.EX2 R65, R65 ;  /* 0x0000004100417308 */ /* 0x000ea20000000800 */
[----:B------:R-:W-:-:S07]  /*1fb0*/  FMUL R53, R53, 1.4426950216293334961 ;  /* 0x3fb8aa3b35357820 */ /* 0x000fce0000400000 */
[----:B------:R-:W3:Y:S01]  /*1fc0*/  MUFU.EX2 R28, R75 ;  /* 0x0000004b001c7308 */ /* 0x000ee20000000800 */
[----:B-1----:R-:W-:-:S07]  /*1fd0*/  FADD R72, RZ, R64 ;  /* 0x00000040ff487221 */ /* 0x002fce0000000000 */
[----:B------:R-:W1:Y:S01]  /*1fe0*/  MUFU.EX2 R29, R29 ;  /* 0x0000001d001d7308 */ /* 0x000e620000000800 */
[----:B--2---:R-:W-:-:S07]  /*1ff0*/  FADD R71, R65, R72 ;  /* 0x0000004841477221 */ /* 0x004fce0000000000 */
[----:B------:R-:W2:Y:S01]  /*2000*/  MUFU.EX2 R20, R89 ;  /* 0x0000005900147308 */ /* 0x000ea20000000800 */
[----:B---3--:R-:W-:-:S07]  /*2010*/  FADD R72, R28, R71 ;  /* 0x000000471c487221 */ /* 0x008fce0000000000 */
[----:B------:R-:W3:Y:S01]  /*2020*/  MUFU.EX2 R21, R21 ;  /* 0x0000001500157308 */ /* 0x000ee20000000800 */
[----:B-1----:R-:W-:-:S07]  /*2030*/  FADD R71, R29, R72 ;  /* 0x000000481d477221 */ /* 0x002fce0000000000 */
[----:B------:R-:W1:Y:S01]  /*2040*/  MUFU.EX2 R52, R69 ;  /* 0x0000004500347308 */ /* 0x000e620000000800 */
[----:B--2---:R-:W-:-:S07]  /*2050*/  FADD R72, R20, R71 ;  /* 0x0000004714487221 */ /* 0x004fce0000000000 */
[----:B------:R-:W2:Y:S01]  /*2060*/  MUFU.EX2 R53, R53 ;  /* 0x0000003500357308 */ /* 0x000ea20000000800 */
[----:B---3--:R-:W-:-:S04]  /*2070*/  FADD R71, R21, R72 ;  /* 0x0000004815477221 */ /* 0x008fc80000000000 */
[----:B-1----:R-:W-:Y:S01]  /*2080*/  FADD R72, R52, R71 ;  /* 0x0000004734487221 */ /* 0x002fe20000000000 */
[----:B------:R-:W-:-:S03]  /*2090*/  IMAD.MOV.U32 R71, RZ, RZ, 0xf ;  /* 0x0000000fff477424 */ /* 0x000fc600078e00ff */
[----:B--2---:R-:W-:-:S05]  /*20a0*/  FADD R90, R53, R72 ;  /* 0x00000048355a7221 */ /* 0x004fca0000000000 */
[----:B------:R-:W1:Y:S02]  /*20b0*/  SHFL.BFLY PT, R72, R90, 0x2, 0x1f ;  /* 0x0c401f005a487f89 */ /* 0x000e6400000e0000 */
[----:B-1----:R-:W-:Y:S01]  /*20c0*/  FADD R69, R90, R72 ;  /* 0x000000485a457221 */ /* 0x002fe20000000000 */
[----:B------:R-:W-:-:S06]  /*20d0*/  IMAD.MOV.U32 R72, RZ, RZ, 0xf ;  /* 0x0000000fff487424 */ /* 0x000fcc00078e00ff */
[----:B------:R1:W2:Y:S02]  /*20e0*/  SHFL.BFLY PT, R72, R69, 0x1, 0x1f ;  /* 0x0c201f0045487f89 */ /* 0x0002a400000e0000 */
.L_x_59:
[----:B------:R-:W-:Y:S01]  /*20f0*/  BSSY.RECONVERGENT B1, `(.L_x_34) ;  /* 0x0000017000017945 */ /* 0x000fe20003800200 */
[----:B-12---:R-:W-:-:S03]  /*2100*/  FADD R69, R69, R72 ;  /* 0x0000004845457221 */ /* 0x006fc60000000000 */
[----:B------:R-:W-:Y:S05]  /*2110*/  @!P0 BRA `(.L_x_35) ;  /* 0x0000000000508947 */ /* 0x000fea0003800000 */
[----:B------:R-:W-:-:S04]  /*2120*/  FADD R70, R83, -R70 ;  /* 0x8000004653467221 */ /* 0x000fc80000000000 */
[----:B------:R-:W-:-:S06]  /*2130*/  FMUL R70, R70, 1.4426950216293334961 ;  /* 0x3fb8aa3b46467820 */ /* 0x000fcc0000400000 */
[----:B------:R-:W1:Y:S02]  /*2140*/  MUFU.EX2 R70, R70 ;  /* 0x0000004600467308 */ /* 0x000e640000000800 */
[-C--:B-1----:R-:W-:Y:S01]  /*2150*/  FFMA R69, R82, R70.reuse, R69 ;  /* 0x0000004652457223 */ /* 0x082fe20000000045 */
[-C--:B------:R-:W-:Y:S01]  /*2160*/  FMUL R45, R45, R70.reuse ;  /* 0x000000462d2d7220 */ /* 0x080fe20000400000 */
        /* <DEDUP_REMOVED lines=14> */
[----:B------:R-:W-:-:S07]  /*2250*/  FMUL R33, R33, R70 ;  /* 0x0000004621217220 */ /* 0x000fce0000400000 */
.L_x_35:
[----:B------:R-:W-:Y:S05]  /*2260*/  BSYNC.RECONVERGENT B1 ;  /* 0x0000000000017941 */ /* 0x000fea0003800200 */
.L_x_34:
[----:B------:R-:W-:Y:S02]  /*2270*/  IMAD.MOV.U32 R82, RZ, RZ, R69 ;  /* 0x000000ffff527224 */ /* 0x000fe400078e0045 */
[----:B------:R-:W-:-:S07]  /*2280*/  IMAD.MOV.U32 R83, RZ, RZ, R68 ;  /* 0x000000ffff537224 */ /* 0x000fce00078e0044 */
.L_x_32:
[----:B------:R-:W-:Y:S05]  /*2290*/  BSYNC B0 ;  /* 0x0000000000007941 */ /* 0x000fea0003800000 */
.L_x_31:
[----:B-1----:R-:W-:-:S04]  /*22a0*/  IMAD.U32 R69, R79, -0x80000000, RZ ;  /* 0x800000004f457824 */ /* 0x002fc800078e00ff */
[----:B------:R-:W1:Y:S02]  /*22b0*/  SYNCS.PHASECHK.TRANS64.TRYWAIT P0, [R0+URZ+0x10], R69 ;  /* 0x00001045000075a7 */ /* 0x000e6400080011ff */
[----:B-1----:R-:W-:Y:S05]  /*22c0*/  @P0 BRA `(.L_x_36) ;  /* 0x0000000000080947 */ /* 0x002fea0003800000 */
[----:B------:R-:W1:Y:S02]  /*22d0*/  SYNCS.PHASECHK.TRANS64.TRYWAIT P0, [R0+URZ+0x10], R69 ;  /* 0x00001045000075a7 */ /* 0x000e6400080011ff */
[----:B-1----:R-:W-:Y:S05]  /*22e0*/  @!P0 BRA `(.L_x_37) ;  /* 0x0000001000b88947 */ /* 0x002fea0003800000 */
.L_x_36:
[----:B------:R-:W-:Y:S01]  /*22f0*/  IMAD R68, R3, 0x80, R3 ;  /* 0x0000008003447824 */ /* 0x000fe200078e0203 */
[----:B------:R-:W-:Y:S01]  /*2300*/  F2FP.F16.F32.PACK_AB R31, R31, R30 ;  /* 0x0000001e1f1f723e */ /* 0x000fe200000000ff */
[----:B------:R-:W-:Y:S05]  /*2310*/  WARPSYNC.ALL ;  /* 0x0000000000007948 */ /* 0x000fea0003800000 */
[----:B------:R-:W-:Y:S01]  /*2320*/  NOP ;  /* 0x0000000000007918 */ /* 0x000fe20000000000 */
[----:B------:R-:W-:Y:S01]  /*2330*/  LOP3.LUT R73, R68, 0x790, RZ, 0xc0, !PT ;  /* 0x0000079044497812 */ /* 0x000fe200078ec0ff */
[----:B------:R-:W-:Y:S01]  /*2340*/  VIADD R81, R81, 0x1 ;  /* 0x0000000151517836 */ /* 0x000fe20000000000 */
[----:B------:R-:W-:Y:S01]  /*2350*/  F2FP.F16.F32.PACK_AB R55, R55, R54 ;  /* 0x000000363737723e */ /* 0x000fe200000000ff */
[----:B------:R-:W-:Y:S01]  /*2360*/  VIADD R54, R86, 0xffffffff ;  /* 0xffffffff56367836 */ /* 0x000fe20000000000 */
[----:B------:R-:W-:Y:S01]  /*2370*/  PLOP3.LUT P0, PT, PT, PT, PT, 0x80, 0x8 ;  /* 0x000000000008781c */ /* 0x000fe20003f0f070 */
[----:B------:R-:W-:Y:S01]  /*2380*/  IMAD.IADD R73, R0, 0x1, R73 ;  /* 0x0000000100497824 */ /* 0x000fe200078e0249 */
[----:B------:R-:W-:-:S02]  /*2390*/  LOP3.LUT R79, R79, 0x1, RZ, 0x3c, !PT ;  /* 0x000000014f4f7812 */ /* 0x000fc400078e3cff */
[C---:B------:R-:W-:Y:S01]  /*23a0*/  ISETP.GE.AND P3, PT, R76.reuse, R54, PT ;  /* 0x000000364c00720c */ /* 0x040fe20003f66270 */
[----:B------:R-:W-:Y:S01]  /*23b0*/  VIADD R90, R73, 0x1880 ;  /* 0x00001880495a7836 */ /* 0x000fe20000000000 */
[----:B------:R-:W-:Y:S01]  /*23c0*/  F2FP.F16.F32.PACK_AB R54, R53, R52 ;  /* 0x000000343536723e */ /* 0x000fe200000000ff */
[----:B------:R-:W-:Y:S01]  /*23d0*/  VIADD R89, R73, 0x18a0 ;  /* 0x000018a049597836 */ /* 0x000fe20000000000 */
[----:B------:R-:W-:Y:S01]  /*23e0*/  F2FP.F16.F32.PACK_AB R52, R21, R20 ;  /* 0x000000141534723e */ /* 0x000fe200000000ff */
[C---:B------:R-:W-:Y:S01]  /*23f0*/  VIADD R72, R73.reuse, 0x18c0 ;  /* 0x000018c049487836 */ /* 0x040fe20000000000 */
[----:B-1----:R-:W-:Y:S01]  /*2400*/  SHF.R.U32.HI R69, RZ, 0x3, R90 ;  /* 0x00000003ff457819 */ /* 0x002fe2000001165a */
[----:B------:R-:W-:Y:S01]  /*2410*/  VIADD R73, R73, 0x18e0 ;  /* 0x000018e049497836 */ /* 0x000fe20000000000 */
[----:B------:R-:W-:Y:S01]  /*2420*/  SHF.R.U32.HI R30, RZ, 0x3, R89 ;  /* 0x00000003ff1e7819 */ /* 0x000fe20000011659 */
[----:B------:R-:W-:Y:S01]  /*2430*/  VIADD R76, R76, 0x1 ;  /* 0x000000014c4c7836 */ /* 0x000fe20000000000 */
[----:B------:R-:W-:-:S02]  /*2440*/  LOP3.LUT R90, R90, 0x70, R69, 0x78, !PT ;  /* 0x000000705a5a7812 */ /* 0x000fc400078e7845 */
[----:B------:R-:W-:Y:S01]  /*2450*/  LOP3.LUT R89, R89, 0x70, R30, 0x78, !PT ;  /* 0x0000007059597812 */ /* 0x000fe200078e781e */
[----:B------:R-:W-:Y:S01]  /*2460*/  @!P3 IMAD.U32 R21, R78, -0x80000000, RZ ;  /* 0x800000004e15b824 */ /* 0x000fe200078e00ff */
[----:B------:R-:W-:Y:S01]  /*2470*/  F2FP.F16.F32.PACK_AB R30, R29, R28 ;  /* 0x0000001c1d1e723e */ /* 0x000fe200000000ff */
[----:B------:R-:W1:Y:S01]  /*2480*/  LDSM.16.MT88.4 R68, [R90] ;  /* 0x000000005a44783b */ /* 0x000e620000004200 */
[----:B------:R-:W-:Y:S02]  /*2490*/  F2FP.F16.F32.PACK_AB R29, R67, R66 ;  /* 0x00000042431d723e */ /* 0x000fe400000000ff */
[----:B------:R-:W-:Y:S02]  /*24a0*/  F2FP.F16.F32.PACK_AB R28, R65, R64 ;  /* 0x00000040411c723e */ /* 0x000fe400000000ff */
[----:B------:R-:W2:Y:S01]  /*24b0*/  LDSM.16.MT88.4 R64, [R89] ;  /* 0x000000005940783b */ /* 0x000ea20000004200 */
[----:B------:R-:W-:Y:S01]  /*24c0*/  F2FP.F16.F32.PACK_AB R53, R23, R22 ;  /* 0x000000161735723e */ /* 0x000fe200000000ff */
[----:B------:R-:W-:-:S03]  /*24d0*/  @!P1 IMAD.MOV.U32 R23, RZ, RZ, 0x1 ;  /* 0x00000001ff179424 */ /* 0x000fc600078e00ff */
[----:B-1----:R-:W-:Y:S01]  /*24e0*/  HMMA.16816.F32 R44, R28, R68, R44 ;  /* 0x000000441c2c723c */ /* 0x002fe2000000182c */
[----:B------:R-:W-:-:S04]  /*24f0*/  SHF.R.U32.HI R69, RZ, 0x3, R72 ;  /* 0x00000003ff457819 */ /* 0x000fc80000011648 */
[----:B------:R-:W-:-:S03]  /*2500*/  LOP3.LUT R72, R72, 0x70, R69, 0x78, !PT ;  /* 0x0000007048487812 */ /* 0x000fc600078e7845 */
[----:B--2---:R-:W-:Y:S01]  /*2510*/  HMMA.16816.F32 R56, R28, R64, R56 ;  /* 0x000000401c38723c */ /* 0x004fe20000001838 */
[----:B------:R-:W-:-:S04]  /*2520*/  SHF.R.U32.HI R64, RZ, 0x3, R73 ;  /* 0x00000003ff407819 */ /* 0x000fc80000011649 */
[----:B------:R-:W-:-:S03]  /*2530*/  LOP3.LUT R91, R73, 0x70, R64, 0x78, !PT ;  /* 0x00000070495b7812 */ /* 0x000fc600078e7840 */
[C---:B------:R-:W-:Y:S01]  /*2540*/  HMMA.16816.F32 R48, R28.reuse, R70, R48 ;  /* 0x000000461c30723c */ /* 0x040fe20000001830 */
[----:B------:R-:W1:Y:S04]  /*2550*/  LDSM.16.MT88.4 R68, [R72] ;  /* 0x000000004844783b */ /* 0x000e680000004200 */
[----:B------:R-:W-:Y:S03]  /*2560*/  LDSM.16.MT88.4 R72, [R72+0x800] ;  /* 0x000800004848783b */ /* 0x000fe60000004200 */
[C---:B------:R-:W-:Y:S01]  /*2570*/  HMMA.16816.F32 R24, R28.reuse, R66, R24 ;  /* 0x000000421c18723c */ /* 0x040fe20000001818 */
[----:B------:R-:W2:Y:S07]  /*2580*/  LDSM.16.MT88.4 R64, [R91] ;  /* 0x000000005b40783b */ /* 0x000eae0000004200 */
[C---:B-1----:R-:W-:Y:S08]  /*2590*/  HMMA.16816.F32 R36, R28.reuse, R68, R36 ;  /* 0x000000441c24723c */ /* 0x042ff00000001824 */
[C---:B------:R-:W-:Y:S01]  /*25a0*/  HMMA.16816.F32 R40, R28.reuse, R70, R40 ;  /* 0x000000461c28723c */ /* 0x040fe20000001828 */
[----:B------:R-:W1:Y:S07]  /*25b0*/  LDSM.16.MT88.4 R68, [R90+0x800] ;  /* 0x000800005a44783b */ /* 0x000e6e0000004200 */
[C---:B--2---:R-:W-:Y:S08]  /*25c0*/  HMMA.16816.F32 R60, R28.reuse, R64, R60 ;  /* 0x000000401c3c723c */ /* 0x044ff0000000183c */
[----:B------:R-:W-:Y:S01]  /*25d0*/  HMMA.16816.F32 R28, R28, R66, R32 ;  /* 0x000000421c1c723c */ /* 0x000fe20000001820 */
[----:B------:R-:W2:Y:S04]  /*25e0*/  LDSM.16.MT88.4 R32, [R91+0x800] ;  /* 0x000800005b20783b */ /* 0x000ea80000004200 */
[----:B------:R-:W3:Y:S01]  /*25f0*/  LDSM.16.MT88.4 R64, [R89+0x800] ;  /* 0x000800005940783b */ /* 0x000ee20000004200 */
[----:B------:R4:W3:Y:S02]  /*2600*/  @!P3 SYNCS.PHASECHK.TRANS64.TRYWAIT P0, [R0+URZ], R21 ;  /* 0x000000150000b5a7 */ /* 0x0008e400080011ff */
[C---:B------:R-:W-:Y:S08]  /*2610*/  HMMA.16816.F32 R36, R52.reuse, R72, R36 ;  /* 0x000000483424723c */ /* 0x040ff00000001824 */
[----:B------:R-:W-:Y:S01]  /*2620*/  HMMA.16816.F32 R40, R52, R74, R40 ;  /* 0x0000004a3428723c */ /* 0x000fe20000001828 */
[----:B------:R4:W-:Y:S01]  /*2630*/  @!P1 SYNCS.ARRIVE.TRANS64.ART0 RZ, [R0+URZ+0x18], R23 ;  /* 0x0000181700ff99a7 */ /* 0x0009e200085000ff */
[----:B------:R-:W-:-:S06]  /*2640*/  ISETP.NE.AND P1, PT, R81, RZ, PT ;  /* 0x000000ff5100720c */ /* 0x000fcc0003f25270 */
[C---:B-1----:R-:W-:Y:S08]  /*2650*/  HMMA.16816.F32 R44, R52.reuse, R68, R44 ;  /* 0x00000044342c723c */ /* 0x042ff0000000182c */
[C---:B------:R-:W-:Y:S08]  /*2660*/  HMMA.16816.F32 R48, R52.reuse, R70, R48 ;  /* 0x000000463430723c */ /* 0x040ff00000001830 */
[C---:B--2---:R-:W-:Y:S08]  /*2670*/  HMMA.16816.F32 R60, R52.reuse, R32, R60 ;  /* 0x00000020343c723c */ /* 0x044ff0000000183c */
[C---:B---3--:R-:W-:Y:S08]  /*2680*/  HMMA.16816.F32 R56, R52.reuse, R64, R56 ;  /* 0x000000403438723c */ /* 0x048ff00000001838 */
[C---:B------:R-:W-:Y:S08]  /*2690*/  HMMA.16816.F32 R24, R52.reuse, R66, R24 ;  /* 0x000000423418723c */ /* 0x040ff00000001818 */
[----:B------:R-:W-:Y:S01]  /*26a0*/  HMMA.16816.F32 R32, R52, R34, R28 ;  /* 0x000000223420723c */ /* 0x000fe2000000181c */
[----:B------:R-:W-:-:S04]  /*26b0*/  NOP ;  /* 0x0000000000007918 */ /* 0x000fc80000000000 */
[----:B----4-:R-:W-:-:S15]  /*26c0*/  @P1 BRA `(.L_x_38) ;  /* 0xffffffec00341947 */ /* 0x010fde000383ffff */
.L_x_17:
[----:B---3--:R-:W-:Y:S01]  /*26d0*/  SHF.R.U32.HI R2, RZ, 0x1, R3 ;  /* 0x00000001ff027819 */ /* 0x008fe20000011603 */
[C---:B-1----:R-:W-:Y:S01]  /*26e0*/  IMAD.SHL.U32 R5, R3.reuse, 0x20, RZ ;  /* 0x0000002003057824 */ /* 0x042fe200078e00ff */
[----:B------:R-:W1:Y:S01]  /*26f0*/  S2R R23, SR_CTAID.Y ;  /* 0x0000000000177919 */ /* 0x000e620000002600 */
[C---:B------:R-:W-:Y:S01]  /*2700*/  ISETP.GE.U32.AND P0, PT, R3.reuse, 0x10, PT ;  /* 0x000000100300780c */ /* 0x040fe20003f06070 */
[----:B------:R-:W-:Y:S01]  /*2710*/  BSSY.RECONVERGENT B0, `(.L_x_39) ;  /* 0x000003a000007945 */ /* 0x000fe20003800200 */
[----:B------:R-:W-:Y:S01]  /*2720*/  IMAD R4, R3, 0x40, R2 ;  /* 0x0000004003047824 */ /* 0x000fe200078e0202 */
[----:B------:R-:W-:Y:S01]  /*2730*/  LOP3.LUT R2, R5, 0x1e0, RZ, 0xc0, !PT ;  /* 0x000001e005027812 */ /* 0x000fe200078ec0ff */
[----:B------:R-:W-:Y:S01]  /*2740*/  IMAD.MOV.U32 R20, RZ, RZ, R40 ;  /* 0x000000ffff147224 */ /* 0x000fe200078e0028 */
[----:B------:R-:W-:Y:S01]  /*2750*/  F2FP.F16.F32.PACK_AB R7, R51, R50 ;  /* 0x000000323307723e */ /* 0x000fe200000000ff */
[----:B------:R-:W-:Y:S01]  /*2760*/  IMAD.MOV.U32 R21, RZ, RZ, R41 ;  /* 0x000000ffff157224 */ /* 0x000fe200078e0029 */
[----:B--2---:R-:W-:Y:S01]  /*2770*/  LOP3.LUT R9, R4, 0x3c8, RZ, 0xc0, !PT ;  /* 0x000003c804097812 */ /* 0x004fe200078ec0ff */
[----:B------:R-:W-:Y:S01]  /*2780*/  IMAD.MOV.U32 R18, RZ, RZ, R32 ;  /* 0x000000ffff127224 */ /* 0x000fe200078e0020 */
[----:B------:R-:W-:Y:S01]  /*2790*/  F2FP.F16.F32.PACK_AB R5, R47, R46 ;  /* 0x0000002e2f05723e */ /* 0x000fe200000000ff */
[----:B------:R-:W-:Y:S01]  /*27a0*/  IMAD.MOV.U32 R19, RZ, RZ, R33 ;  /* 0x000000ffff137224 */ /* 0x000fe200078e0021 */
[----:B------:R-:W-:Y:S01]  /*27b0*/  F2FP.F16.F32.PACK_AB R11, R27, R26 ;  /* 0x0000001a1b0b723e */ /* 0x000fe200000000ff */
[----:B------:R-:W-:-:S05]  /*27c0*/  IMAD.IADD R9, R9, 0x1, -R2 ;  /* 0x0000000109097824 */ /* 0x000fca00078e0a02 */
[----:B------:R-:W-:Y:S02]  /*27d0*/  IADD3 R2, PT, PT, R0, R9, R9 ;  /* 0x0000000900027210 */ /* 0x000fe40007ffe009 */
[----:B------:R-:W-:-:S03]  /*27e0*/  F2FP.F16.F32.PACK_AB R9, R59, R58 ;  /* 0x0000003a3b09723e */ /* 0x000fc600000000ff */
[C---:B------:R-:W-:Y:S02]  /*27f0*/  VIADD R4, R2.reuse, 0x80 ;  /* 0x0000008002047836 */ /* 0x040fe40000000000 */
[----:B------:R-:W-:-:S03]  /*2800*/  VIADD R12, R2, 0xa0 ;  /* 0x000000a0020c7836 */ /* 0x000fc60000000000 */
[----:B------:R-:W-:Y:S02]  /*2810*/  SHF.R.U32.HI R13, RZ, 0x3, R4 ;  /* 0x00000003ff0d7819 */ /* 0x000fe40000011604 */
[----:B------:R-:W-:Y:S02]  /*2820*/  SHF.R.U32.HI R15, RZ, 0x3, R12 ;  /* 0x00000003ff0f7819 */ /* 0x000fe4000001160c */
[----:B------:R-:W-:Y:S02]  /*2830*/  LOP3.LUT R2, R4, 0x30, R13, 0x78, !PT ;  /* 0x0000003004027812 */ /* 0x000fe400078e780d */
[----:B------:R-:W2:Y:S01]  /*2840*/  S2R R4, SR_CTAID.X ;  /* 0x0000000000047919 */ /* 0x000ea20000002500 */
[----:B------:R-:W-:Y:S01]  /*2850*/  LOP3.LUT R12, R12, 0x30, R15, 0x78, !PT ;  /* 0x000000300c0c7812 */ /* 0x000fe200078e780f */
[----:B-1----:R-:W-:Y:S06]  /*2860*/  @P0 BRA `(.L_x_40) ;  /* 0x0000000000900947 */ /* 0x002fec0003800000 */
[----:B--2---:R-:W-:Y:S01]  /*2870*/  IMAD R4, R4, 0x4, R23 ;  /* 0x0000000404047824 */ /* 0x004fe200078e0217 */
[----:B------:R-:W1:Y:S01]  /*2880*/  LDCU.128 UR8, c[0x0][0x580] ;  /* 0x0000b000ff0877ac */ /* 0x000e620008000c00 */
[----:B------:R-:W-:Y:S01]  /*2890*/  IMAD.SHL.U32 R87, R87, 0x10, RZ ;  /* 0x0000001057577824 */ /* 0x000fe200078e00ff */
[----:B------:R-:W-:Y:S01]  /*28a0*/  SHF.R.U32.HI R15, RZ, 0x2, R3 ;  /* 0x00000002ff0f7819 */ /* 0x000fe20000011603 */
[----:B------:R-:W-:Y:S01]  /*28b0*/  IMAD.SHL.U32 R4, R4, 0x4, RZ ;  /* 0x0000000404047824 */ /* 0x000fe200078e00ff */
[----:B------:R-:W-:-:S04]  /*28c0*/  FSETP.NE.AND P0, PT, R82, RZ, PT ;  /* 0x000000ff5200720b */ /* 0x000fc80003f05000 */
[----:B------:R-:W-:Y:S02]  /*28d0*/  IADD3 R15, P1, P3, R87, R4, R15 ;  /* 0x00000004570f7210 */ /* 0x000fe40007b3e00f */
[----:B------:R-:W-:Y:S02]  /*28e0*/  SHF.R.S32.HI R87, RZ, 0x1f, R87 ;  /* 0x0000001fff577819 */ /* 0x000fe40000011457 */
[----:B------:R-:W-:Y:S01]  /*28f0*/  SHF.R.S32.HI R6, RZ, 0x1f, R4 ;  /* 0x0000001fff067819 */ /* 0x000fe20000011404 */
[----:B------:R-:W-:Y:S02]  /*2900*/  IMAD.MOV.U32 R4, RZ, RZ, 0x3f800000 ;  /* 0x3f800000ff047424 */ /* 0x000fe400078e00ff */
[----:B----4-:R-:W-:Y:S01]  /*2910*/  IMAD.SHL.U32 R16, R15, 0x4, RZ ;  /* 0x000000040f107824 */ /* 0x010fe200078e00ff */
[----:B------:R-:W-:-:S03]  /*2920*/  IADD3.X R6, PT, PT, R87, R6, RZ, P1, P3 ;  /* 0x0000000657067210 */ /* 0x000fc60000fe64ff */
[----:B------:R-:W2:Y:S01]  /*2930*/  @P0 MUFU.RCP R4, R82 ;  /* 0x0000005200040308 */ /* 0x000ea20000001000 */
[----:B------:R-:W-:Y:S02]  /*2940*/  SHF.L.U64.HI R6, R15, 0x2, R6 ;  /* 0x000000020f067819 */ /* 0x000fe40000010206 */
[C---:B-1----:R-:W-:Y:S02]  /*2950*/  IADD3 R14, P0, PT, R16.reuse, UR10, RZ ;  /* 0x0000000a100e7c10 */ /* 0x042fe4000ff1e0ff */
[----:B------:R-:W-:Y:S02]  /*2960*/  IADD3 R16, P1, PT, R16, UR8, RZ ;  /* 0x0000000810107c10 */ /* 0x000fe4000ff3e0ff */
[C---:B------:R-:W-:Y:S02]  /*2970*/  IADD3.X R15, PT, PT, R6.reuse, UR11, RZ, P0, !PT ;  /* 0x0000000b060f7c10 */ /* 0x040fe400087fe4ff */
[----:B------:R-:W-:-:S03]  /*2980*/  IADD3.X R17, PT, PT, R6, UR9, RZ, P1, !PT ;  /* 0x0000000906117c10 */ /* 0x000fc60008ffe4ff */
[----:B------:R1:W-:Y:S04]  /*2990*/  STG.E desc[UR6][R14.64], R83 ;  /* 0x000000530e007986 */ /* 0x0003e8000c101906 */
[----:B------:R1:W-:Y:S01]  /*29a0*/  STG.E desc[UR6][R16.64], R82 ;  /* 0x0000005210007986 */ /* 0x0003e2000c101906 */
[C---:B--2---:R-:W-:Y:S01]  /*29b0*/  FMUL R44, R4.reuse, R44 ;  /* 0x0000002c042c7220 */ /* 0x044fe20000400000 */
[C---:B------:R-:W-:Y:S01]  /*29c0*/  FMUL R45, R4.reuse, R45 ;  /* 0x0000002d042d7220 */ /* 0x040fe20000400000 */
        /* <DEDUP_REMOVED lines=13> */
[----:B-1----:R-:W-:-:S07]  /*2aa0*/  FMUL R19, R4, R19 ;  /* 0x0000001304137220 */ /* 0x002fce0000400000 */
.L_x_40:
[----:B------:R-:W-:Y:S05]  /*2ab0*/  BSYNC.RECONVERGENT B0 ;  /* 0x0000000000007941 */ /* 0x000fea0003800200 */
.L_x_39:
[----:B------:R1:W-:Y:S06]  /*2ac0*/  MEMBAR.ALL.CTA ;  /* 0x0000000000007992 */ /* 0x0003ec0000008000 */
[----:B-1----:R-:W1:Y:S01]  /*2ad0*/  FENCE.VIEW.ASYNC.S ;  /* 0x00000000000073c6 */ /* 0x002e620000000000 */
[----:B------:R-:W-:Y:S01]  /*2ae0*/  IMAD.MOV.U32 R3, RZ, RZ, RZ ;  /* 0x000000ffff037224 */ /* 0x000fe200078e00ff */
[----:B------:R-:W-:Y:S01]  /*2af0*/  F2FP.F16.F32.PACK_AB R6, R49, R48 ;  /* 0x000000303106723e */ /* 0x000fe200000000ff */
[----:B------:R-:W-:Y:S01]  /*2b00*/  IMAD.MOV.U32 R13, RZ, RZ, RZ ;  /* 0x000000ffff0d7224 */ /* 0x000fe200078e00ff */
[----:B--2---:R-:W-:Y:S01]  /*2b10*/  F2FP.F16.F32.PACK_AB R4, R45, R44 ;  /* 0x0000002c2d04723e */ /* 0x004fe200000000ff */
[----:B------:R-:W-:Y:S01]  /*2b20*/  BSSY.RECONVERGENT B0, `(.L_x_41) ;  /* 0x000001d000007945 */ /* 0x000fe20003800200 */
[----:B------:R-:W-:-:S02]  /*2b30*/  MOV R14, R2 ;  /* 0x00000002000e7202 */ /* 0x000fc40000000f00 */
[----:B------:R-:W-:Y:S02]  /*2b40*/  MOV R15, R12 ;  /* 0x0000000c000f7202 */ /* 0x000fe40000000f00 */
[----:B------:R-:W-:Y:S02]  /*2b50*/  F2FP.F16.F32.PACK_AB R10, R25, R24 ;  /* 0x00000018190a723e */ /* 0x000fe400000000ff */
[----:B------:R-:W-:Y:S01]  /*2b60*/  F2FP.F16.F32.PACK_AB R8, R57, R56 ;  /* 0x000000383908723e */ /* 0x000fe200000000ff */
[----:B-1----:R-:W-:Y:S06]  /*2b70*/  BAR.SYNC.DEFER_BLOCKING 0x0 ;  /* 0x0000000000007b1d */ /* 0x002fec0000010000 */
[----:B------:R1:W-:Y:S04]  /*2b80*/  STSM.16.M88.4 [R14], R4 ;  /* 0x000000040e007844 */ /* 0x0003e80000000200 */
[----:B------:R1:W-:Y:S01]  /*2b90*/  STSM.16.M88.4 [R15], R8 ;  /* 0x000000080f007844 */ /* 0x0003e20000000200 */
[----:B------:R2:W-:Y:S06]  /*2ba0*/  MEMBAR.ALL.CTA ;  /* 0x0000000000007992 */ /* 0x0005ec0000008000 */
[----:B--2---:R-:W2:Y:S02]  /*2bb0*/  FENCE.VIEW.ASYNC.S ;  /* 0x00000000000073c6 */ /* 0x004ea40000000000 */
[----:B--2---:R-:W-:Y:S06]  /*2bc0*/  BAR.SYNC.DEFER_BLOCKING 0x0 ;  /* 0x0000000000007b1d */ /* 0x004fec0000010000 */
[----:B------:R-:W-:Y:S05]  /*2bd0*/  @P2 BRA `(.L_x_42) ;  /* 0x0000000000442947 */ /* 0x000fea0003800000 */
[----:B------:R-:W2:Y:S01]  /*2be0*/  LDCU.64 UR8, c[0x0][0x348] ;  /* 0x00006900ff0877ac */ /* 0x000ea20008000a00 */
[----:B------:R-:W-:Y:S01]  /*2bf0*/  R2UR UR20, R23 ;  /* 0x00000000171472ca */ /* 0x000fe200000e0000 */
[----:B-1----:R-:W-:Y:S01]  /*2c00*/  VIADD R4, R0, 0x80 ;  /* 0x0000008000047836 */ /* 0x002fe20000000000 */
[----:B------:R-:W-:Y:S01]  /*2c10*/  PLOP3.LUT P1, PT, PT, PT, PT, 0x80, 0x8 ;  /* 0x000000000008781c */ /* 0x000fe20003f2f070 */
[----:B------:R-:W-:Y:S01]  /*2c20*/  UMOV UR17, URZ ;  /* 0x000000ff00117c82 */ /* 0x000fe20008000000 */
[----:B------:R-:W-:Y:S01]  /*2c30*/  UMOV UR18, URZ ;  /* 0x000000ff00127c82 */ /* 0x000fe20008000000 */
[----:B--2---:R-:W-:-:S04]  /*2c40*/  UIADD3 UR8, UP0, UPT, UR8, 0x180, URZ ;  /* 0x0000018008087890 */ /* 0x004fc8000ff1e0ff */
[----:B------:R-:W-:-:S12]  /*2c50*/  UIADD3.X UR9, UPT, UPT, URZ, UR9, URZ, UP0, !UPT ;  /* 0x00000009ff097290 */ /* 0x000fd800087fe4ff */
.L_x_43:
[----:B------:R-:W-:Y:S02]  /*2c60*/  PLOP3.LUT P0, PT, P0, P1, PT, 0xf2, 0x2f ;  /* 0x00000000002f781c */ /* 0x000fe40000703e72 */
[----:B------:R-:W-:Y:S01]  /*2c70*/  @P1 R2UR P0, UR16, R4 ;  /* 0x00000000041012ca */ /* 0x000fe20000000000 */
[----:B------:R-:W-:-:S07]  /*2c80*/  UMOV UR19, UR12 ;  /* 0x0000000c00137c82 */ /* 0x000fce0008000000 */
[----:B------:R-:W-:Y:S02]  /*2c90*/  @P1 PLOP3.LUT P1, PT, P0, PT, PT, 0x80, 0x8 ;  /* 0x000000000008181c */ /* 0x000fe4000072f070 */
[----:B------:R-:W-:-:S03]  /*2ca0*/  PLOP3.LUT P0, PT, PT, PT, PT, 0x80, 0x8 ;  /* 0x000000000008781c */ /* 0x000fc60003f0f070 */
[----:B------:R1:W-:Y:S08]  /*2cb0*/  UTMASTG.4D [UR16], [UR8], desc[URZ] ;  /* 0x0000ff10080073b5 */ /* 0x0003f00008019000 */
[----:B-1----:R-:W-:Y:S05]  /*2cc0*/  @P1 BRA.U.ANY `(.L_x_43) ;  /* 0xfffffffd00e41947 */ /* 0x002fea000393ffff */
[----:B------:R0:W-:Y:S01]  /*2cd0*/  UTMACMDFLUSH ;  /* 0x00000000000079b7 */ /* 0x0001e20000000000 */
[----:B------:R-:W-:-:S04]  /*2ce0*/  DEPBAR.LE SB0, 0x2 ;  /* 0x000080800000791a */ /* 0x000fc80000000000 */
.L_x_42:
[----:B------:R-:W-:Y:S05]  /*2cf0*/  BSYNC.RECONVERGENT B0 ;  /* 0x0000000000007941 */ /* 0x000fea0003800200 */
.L_x_41:
[----:B------:R-:W-:Y:S01]  /*2d00*/  BAR.SYNC.DEFER_BLOCKING 0x0 ;  /* 0x0000000000007b1d */ /* 0x000fe20000010000 */
[----:B------:R-:W-:Y:S02]  /*2d10*/  IADD3 R2, P0, PT, R2, 0x400, RZ ;  /* 0x0000040002027810 */ /* 0x000fe40007f1e0ff */
[----:B------:R-:W-:Y:S02]  /*2d20*/  IADD3 R12, P1, PT, R12, 0x400, RZ ;  /* 0x000004000c0c7810 */ /* 0x000fe40007f3e0ff */
[----:B------:R-:W-:Y:S01]  /*2d30*/  F2FP.F16.F32.PACK_AB R43, R43, R42 ;  /* 0x0000002a2b2b723e */ /* 0x000fe200000000ff */
[----:B------:R-:W-:Y:S01]  /*2d40*/  IMAD.X R3, RZ, RZ, RZ, P0 ;  /* 0x000000ffff037224 */ /* 0x000fe200000e06ff */
[----:B------:R-:W-:Y:S01]  /*2d50*/  F2FP.F16.F32.PACK_AB R41, R39, R38 ;  /* 0x000000262729723e */ /* 0x000fe200000000ff */
[----:B------:R-:W-:Y:S01]  /*2d60*/  IMAD.X R13, RZ, RZ, RZ, P1 ;  /* 0x000000ffff0d7224 */ /* 0x000fe200008e06ff */
[----:B------:R-:W-:Y:S01]  /*2d70*/  F2FP.F16.F32.PACK_AB R35, R35, R34 ;  /* 0x000000222323723e */ /* 0x000fe200000000ff */
[----:B------:R-:W-:Y:S01]  /*2d80*/  BSSY.RECONVERGENT B0, `(.L_x_44) ;  /* 0x000001f000007945 */ /* 0x000fe20003800200 */
[----:B------:R-:W-:-:S02]  /*2d90*/  MOV R2, R2 ;  /* 0x0000000200027202 */ /* 0x000fc40000000f00 */
[----:B------:R-:W-:Y:S02]  /*2da0*/  F2FP.F16.F32.PACK_AB R40, R37, R36 ;  /* 0x000000242528723e */ /* 0x000fe400000000ff */
[----:B------:R-:W-:Y:S02]  /*2db0*/  F2FP.F16.F32.PACK_AB R42, R21, R20 ;  /* 0x00000014152a723e */ /* 0x000fe400000000ff */
[----:B------:R-:W-:Y:S02]  /*2dc0*/  F2FP.F16.F32.PACK_AB R33, R63, R62 ;  /* 0x0000003e3f21723e */ /* 0x000fe400000000ff */
[----:B------:R-:W-:Y:S02]  /*2dd0*/  MOV R12, R12 ;  /* 0x0000000c000c7202 */ /* 0x000fe40000000f00 */
[----:B------:R-:W-:Y:S02]  /*2de0*/  F2FP.F16.F32.PACK_AB R32, R61, R60 ;  /* 0x0000003c3d20723e */ /* 0x000fe400000000ff */
[----:B------:R-:W-:Y:S01]  /*2df0*/  F2FP.F16.F32.PACK_AB R34, R19, R18 ;  /* 0x000000121322723e */ /* 0x000fe200000000ff */
[----:B------:R2:W-:Y:S04]  /*2e00*/  STSM.16.M88.4 [R2], R40 ;  /* 0x0000002802007844 */ /* 0x0005e80000000200 */
[----:B------:R2:W-:Y:S01]  /*2e10*/  STSM.16.M88.4 [R12], R32 ;  /* 0x000000200c007844 */ /* 0x0005e20000000200 */
[----:B------:R3:W-:Y:S06]  /*2e20*/  MEMBAR.ALL.CTA ;  /* 0x0000000000007992 */ /* 0x0007ec0000008000 */
[----:B---3--:R-:W3:Y:S02]  /*2e30*/  FENCE.VIEW.ASYNC.S ;  /* 0x00000000000073c6 */ /* 0x008ee40000000000 */
[----:B---3--:R-:W-:Y:S06]  /*2e40*/  BAR.SYNC.DEFER_BLOCKING 0x0 ;  /* 0x0000000000007b1d */ /* 0x008fec0000010000 */
[----:B------:R-:W-:Y:S05]  /*2e50*/  @P2 BRA `(.L_x_45) ;  /* 0x0000000000442947 */ /* 0x000fea0003800000 */
[----:B------:R-:W3:Y:S01]  /*2e60*/  LDCU.64 UR8, c[0x0][0x348] ;  /* 0x00006900ff0877ac */ /* 0x000ee20008000a00 */
[----:B------:R-:W-:Y:S01]  /*2e70*/  R2UR UR20, R23 ;  /* 0x00000000171472ca */ /* 0x000fe200000e0000 */
[----:B------:R-:W-:Y:S01]  /*2e80*/  VIADD R0, R0, 0x480 ;  /* 0x0000048000007836 */ /* 0x000fe20000000000 */
[----:B------:R-:W-:Y:S01]  /*2e90*/  PLOP3.LUT P1, PT, PT, PT, PT, 0x80, 0x8 ;  /* 0x000000000008781c */ /* 0x000fe20003f2f070 */
[----:B------:R-:W-:Y:S01]  /*2ea0*/  UMOV UR17, 0x20 ;  /* 0x0000002000117882 */ /* 0x000fe20000000000 */
[----:B------:R-:W-:Y:S01]  /*2eb0*/  UMOV UR18, URZ ;  /* 0x000000ff00127c82 */ /* 0x000fe20008000000 */
[----:B---3--:R-:W-:-:S04]  /*2ec0*/  UIADD3 UR8, UP0, UPT, UR8, 0x180, URZ ;  /* 0x0000018008087890 */ /* 0x008fc8000ff1e0ff */
[----:B------:R-:W-:-:S12]  /*2ed0*/  UIADD3.X UR9, UPT, UPT, URZ, UR9, URZ, UP0, !UPT ;  /* 0x00000009ff097290 */ /* 0x000fd800087fe4ff */
.L_x_46:
[----:B------:R-:W-:Y:S02]  /*2ee0*/  PLOP3.LUT P0, PT, P0, P1, PT, 0xf2, 0x2f ;  /* 0x00000000002f781c */ /* 0x000fe40000703e72 */
[----:B------:R-:W-:Y:S01]  /*2ef0*/  @P1 R2UR P0, UR16, R0 ;  /* 0x00000000001012ca */ /* 0x000fe20000000000 */
[----:B------:R-:W-:-:S07]  /*2f00*/  UMOV UR19, UR12 ;  /* 0x0000000c00137c82 */ /* 0x000fce0008000000 */
[----:B------:R-:W-:Y:S02]  /*2f10*/  @P1 PLOP3.LUT P1, PT, P0, PT, PT, 0x80, 0x8 ;  /* 0x000000000008181c */ /* 0x000fe4000072f070 */
[----:B------:R-:W-:-:S03]  /*2f20*/  PLOP3.LUT P0, PT, PT, PT, PT, 0x80, 0x8 ;  /* 0x000000000008781c */ /* 0x000fc60003f0f070 */
[----:B------:R3:W-:Y:S08]  /*2f30*/  UTMASTG.4D [UR16], [UR8], desc[URZ] ;  /* 0x0000ff10080073b5 */ /* 0x0007f00008019000 */
[----:B---3--:R-:W-:Y:S05]  /*2f40*/  @P1 BRA.U.ANY `(.L_x_46) ;  /* 0xfffffffd00e41947 */ /* 0x008fea000393ffff */
[----:B------:R0:W-:Y:S01]  /*2f50*/  UTMACMDFLUSH ;  /* 0x00000000000079b7 */ /* 0x0001e20000000000 */
[----:B------:R-:W-:-:S04]  /*2f60*/  DEPBAR.LE SB0, 0x2 ;  /* 0x000080800000791a */ /* 0x000fc80000000000 */
.L_x_45:
[----:B------:R-:W-:Y:S05]  /*2f70*/  BSYNC.RECONVERGENT B0 ;  /* 0x0000000000007941 */ /* 0x000fea0003800200 */
.L_x_44:
[----:B------:R-:W-:Y:S06]  /*2f80*/  BAR.SYNC.DEFER_BLOCKING 0x0 ;  /* 0x0000000000007b1d */ /* 0x000fec0000010000 */
[----:B------:R-:W-:Y:S05]  /*2f90*/  EXIT ;  /* 0x000000000000794d */ /* 0x000fea0003800000 */
.L_x_4:
[----:B------:R-:W-:Y:S02]  /*2fa0*/  IMAD.MOV.U32 R4, RZ, RZ, -0x80000000 ;  /* 0x80000000ff047424 */ /* 0x000fe400078e00ff */
[----:B--2---:R-:W-:-:S04]  /*2fb0*/  IMAD.MOV.U32 R5, RZ, RZ, -0x80000000 ;  /* 0x80000000ff057424 */ /* 0x004fc800078e00ff */
[----:B------:R2:W3:Y:S03]  /*2fc0*/  SYNCS.PHASECHK.TRANS64.TRYWAIT P0, [R9+URZ+0x28], R5 ;  /* 0x00002805090075a7 */ /* 0x0004e600080011ff */
[----:B---3--:R-:W-:Y:S05]  /*2fd0*/  @!P0 NANOSLEEP.SYNCS 0x989680 ;  /* 0x009896800000895d */ /* 0x008fea0003900000 */
[----:B------:R-:W3:Y:S02]  /*2fe0*/  @!P0 SYNCS.PHASECHK.TRANS64 P0, [R9+URZ+0x28], R5 ;  /* 0x00002805090085a7 */ /* 0x000ee400080010ff */
[----:B---3--:R-:W-:Y:S05]  /*2ff0*/  @!P0 BRA `(.L_x_4) ;  /* 0xfffffffc00e88947 */ /* 0x008fea000383ffff */
[----:B------:R-:W-:Y:S05]  /*3000*/  BRA `(.L_x_47) ;  /* 0xffffffd400887947 */ /* 0x000fea000383ffff */
.L_x_13:
[----:B------:R-:W-:Y:S02]  /*3010*/  IMAD.MOV.U32 R4, RZ, RZ, -0x80000000 ;  /* 0x80000000ff047424 */ /* 0x000fe400078e00ff */
[----:B--2---:R-:W-:-:S04]  /*3020*/  IMAD.MOV.U32 R5, RZ, RZ, -0x80000000 ;  /* 0x80000000ff057424 */ /* 0x004fc800078e00ff */
[----:B------:R2:W4:Y:S03]  /*3030*/  SYNCS.PHASECHK.TRANS64.TRYWAIT P0, [R9+URZ+0x8], R5 ;  /* 0x00000805090075a7 */ /* 0x00052600080011ff */
[----:B----4-:R-:W-:Y:S05]  /*3040*/  @!P0 NANOSLEEP.SYNCS 0x989680 ;  /* 0x009896800000895d */ /* 0x010fea0003900000 */
[----:B------:R-:W4:Y:S02]  /*3050*/  @!P0 SYNCS.PHASECHK.TRANS64 P0, [R9+URZ+0x8], R5 ;  /* 0x00000805090085a7 */ /* 0x000f2400080010ff */
[----:B----4-:R-:W-:Y:S05]  /*3060*/  @!P0 BRA `(.L_x_13) ;  /* 0xfffffffc00e88947 */ /* 0x010fea000383ffff */
[----:B------:R-:W-:Y:S05]  /*3070*/  BRA `(.L_x_48) ;  /* 0xffffffdc004c7947 */ /* 0x000fea000383ffff */
.L_x_16:
[----:B-1----:R1:W3:Y:S02]  /*3080*/  SYNCS.PHASECHK.TRANS64.TRYWAIT P3, [R0+URZ+0x20], RZ ;  /* 0x000020ff000075a7 */ /* 0x0022e400080611ff */
[----:B---3--:R-:W-:Y:S05]  /*3090*/  @!P3 NANOSLEEP.SYNCS 0x989680 ;  /* 0x009896800000b95d */ /* 0x008fea0003900000 */
[----:B------:R-:W3:Y:S02]  /*30a0*/  @!P3 SYNCS.PHASECHK.TRANS64 P3, [R0+URZ+0x20], RZ ;  /* 0x000020ff0000b5a7 */ /* 0x000ee400080610ff */
[----:B---3--:R-:W-:Y:S05]  /*30b0*/  @!P3 BRA `(.L_x_16) ;  /* 0xfffffffc00f0b947 */ /* 0x008fea000383ffff */
[----:B------:R-:W-:Y:S05]  /*30c0*/  BRA `(.L_x_15) ;  /* 0xffffffdc00ec7947 */ /* 0x000fea000383ffff */
.L_x_20:
[----:B------:R-:W-:-:S07]  /*30d0*/  IMAD.MOV.U32 R21, RZ, RZ, R20 ;  /* 0x000000ffff157224 */ /* 0x000fce00078e0014 */
.L_x_49:
[----:B-1----:R1:W3:Y:S02]  /*30e0*/  SYNCS.PHASECHK.TRANS64.TRYWAIT P0, [R3+URZ], R21 ;  /* 0x00000015030075a7 */ /* 0x0022e400080011ff */
[----:B---3--:R-:W-:Y:S05]  /*30f0*/  @!P0 NANOSLEEP.SYNCS 0x989680 ;  /* 0x009896800000895d */ /* 0x008fea0003900000 */
[----:B------:R-:W3:Y:S02]  /*3100*/  @!P0 SYNCS.PHASECHK.TRANS64 P0, [R3+URZ], R21 ;  /* 0x00000015030085a7 */ /* 0x000ee400080010ff */
[----:B---3--:R-:W-:Y:S05]  /*3110*/  @!P0 BRA `(.L_x_49) ;  /* 0xfffffffc00f08947 */ /* 0x008fea000383ffff */
[----:B------:R-:W-:Y:S05]  /*3120*/  BRA `(.L_x_19) ;  /* 0xffffffe000c47947 */ /* 0x000fea000383ffff */
.L_x_24:
[----:B------:R-:W-:-:S07]  /*3130*/  IMAD.MOV.U32 R21, RZ, RZ, R20 ;  /* 0x000000ffff157224 */ /* 0x000fce00078e0014 */
.L_x_50:
[----:B-1----:R1:W3:Y:S02]  /*3140*/  SYNCS.PHASECHK.TRANS64.TRYWAIT P0, [R23+URZ+0x18], R21 ;  /* 0x00001815170075a7 */ /* 0x0022e400080011ff */
[----:B---3--:R-:W-:Y:S05]  /*3150*/  @!P0 NANOSLEEP.SYNCS 0x989680 ;  /* 0x009896800000895d */ /* 0x008fea0003900000 */
[----:B------:R-:W3:Y:S02]  /*3160*/  @!P0 SYNCS.PHASECHK.TRANS64 P0, [R23+URZ+0x18], R21 ;  /* 0x00001815170085a7 */ /* 0x000ee400080010ff */
[----:B---3--:R-:W-:Y:S05]  /*3170*/  @!P0 BRA `(.L_x_50) ;  /* 0xfffffffc00f08947 */ /* 0x008fea000383ffff */
[----:B------:R-:W-:Y:S05]  /*3180*/  BRA `(.L_x_51) ;  /* 0xffffffe000d47947 */ /* 0x000fea000383ffff */
.L_x_29:
[----:B------:R-:W-:-:S07]  /*3190*/  IMAD.MOV.U32 R68, RZ, RZ, R69 ;  /* 0x000000ffff447224 */ /* 0x000fce00078e0045 */
.L_x_52:
[----:B-1----:R1:W2:Y:S02]  /*31a0*/  SYNCS.PHASECHK.TRANS64.TRYWAIT P0, [R0+URZ+0x8], R69 ;  /* 0x00000845000075a7 */ /* 0x0022a400080011ff */
[----:B--2---:R-:W-:Y:S05]  /*31b0*/  @!P0 NANOSLEEP.SYNCS 0x989680 ;  /* 0x009896800000895d */ /* 0x004fea0003900000 */
[----:B------:R-:W2:Y:S02]  /*31c0*/  @!P0 SYNCS.PHASECHK.TRANS64 P0, [R0+URZ+0x8], R69 ;  /* 0x00000845000085a7 */ /* 0x000ea400080010ff */
[----:B--2---:R-:W-:Y:S05]  /*31d0*/  @!P0 BRA `(.L_x_52) ;  /* 0xfffffffc00f08947 */ /* 0x004fea000383ffff */
[----:B------:R-:W-:Y:S05]  /*31e0*/  BRA `(.L_x_53) ;  /* 0xffffffe800307947 */ /* 0x000fea000383ffff */
.L_x_33:
[----:B------:R-:W-:Y:S01]  /*31f0*/  BSSY B1, `(.L_x_54) ;  /* 0x0000007000017945 */ /* 0x000fe20003800000 */
[----:B------:R-:W-:Y:S02]  /*3200*/  IMAD.MOV.U32 R71, RZ, RZ, 0x2 ;  /* 0x00000002ff477424 */ /* 0x000fe400078e00ff */
[----:B------:R-:W-:Y:S02]  /*3210*/  IMAD.MOV.U32 R74, RZ, RZ, 0x1f ;  /* 0x0000001fff4a7424 */ /* 0x000fe400078e00ff */
[----:B------:R-:W-:-:S07]  /*3220*/  IMAD.MOV.U32 R73, RZ, RZ, 0xf ;  /* 0x0000000fff497424 */ /* 0x000fce00078e00ff */
[----:B------:R-:W-:Y:S05]  /*3230*/  WARPSYNC.COLLECTIVE R73, `(.L_x_55) ;  /* 0x0000000049087348 */ /* 0x000fea0003c00000 */
[----:B------:R1:W2:Y:S02]  /*3240*/  SHFL.BFLY P3, R72, R90, R71, R74 ;  /* 0x0c0000475a487389 */ /* 0x0002a4000006004a */
[----:B-12---:R-:W-:Y:S05]  /*3250*/  ENDCOLLECTIVE ;  /* 0x000000000000791b */ /* 0x006fea0003800000 */
.L_x_55:
[----:B------:R-:W-:Y:S05]  /*3260*/  BSYNC B1 ;  /* 0x0000000000017941 */ /* 0x000fea0003800000 */
.L_x_54:
[----:B------:R-:W-:Y:S01]  /*3270*/  FMNMX R20, R90, R72, !PT ;  /* 0x000000485a147209 */ /* 0x000fe20007800000 */
[----:B------:R-:W-:Y:S02]  /*3280*/  IMAD.MOV.U32 R71, RZ, RZ, 0x1 ;  /* 0x00000001ff477424 */ /* 0x000fe400078e00ff */
[----:B------:R-:W-:Y:S02]  /*3290*/  IMAD.MOV.U32 R74, RZ, RZ, 0x1f ;  /* 0x0000001fff4a7424 */ /* 0x000fe400078e00ff */
[----:B------:R-:W-:Y:S02]  /*32a0*/  IMAD.MOV.U32 R90, RZ, RZ, R20 ;  /* 0x000000ffff5a7224 */ /* 0x000fe400078e0014 */
[----:B------:R-:W-:-:S07]  /*32b0*/  IMAD.MOV.U32 R73, RZ, RZ, 0xf ;  /* 0x0000000fff497424 */ /* 0x000fce00078e00ff */
[----:B------:R-:W-:Y:S05]  /*32c0*/  WARPSYNC.COLLECTIVE R73, `(.L_x_56) ;  /* 0x0000000049087348 */ /* 0x000fea0003c00000 */
[----:B------:R1:W2:Y:S02]  /*32d0*/  SHFL.BFLY P3, R72, R90, R71, R74 ;  /* 0x0c0000475a487389 */ /* 0x0002a4000006004a */
[----:B-12---:R-:W-:Y:S05]  /*32e0*/  ENDCOLLECTIVE ;  /* 0x000000000000791b */ /* 0x006fea0003800000 */
.L_x_56:
[----:B------:R-:W-:-:S04]  /*32f0*/  FMNMX R20, R20, R72, !PT ;  /* 0x0000004814147209 */ /* 0x000fc80007800000 */
        /* <DEDUP_REMOVED lines=34> */
[----:B--2---:R-:W-:-:S07]  /*3520*/  FADD R90, R53, R90 ;  /* 0x0000005a355a7221 */ /* 0x004fce0000000000 */
[----:B------:R-:W-:Y:S05]  /*3530*/  WARPSYNC.COLLECTIVE R73, `(.L_x_57) ;  /* 0x0000000049087348 */ /* 0x000fea0003c00000 */
[----:B------:R1:W2:Y:S02]  /*3540*/  SHFL.BFLY P3, R72, R90, R71, R74 ;  /* 0x0c0000475a487389 */ /* 0x0002a4000006004a */
[----:B-12---:R-:W-:Y:S05]  /*3550*/  ENDCOLLECTIVE ;  /* 0x000000000000791b */ /* 0x006fea0003800000 */
.L_x_57:
[----:B------:R-:W-:Y:S02]  /*3560*/  IMAD.MOV.U32 R71, RZ, RZ, 0x1 ;  /* 0x00000001ff477424 */ /* 0x000fe400078e00ff */
[----:B------:R-:W-:-:S04]  /*3570*/  FADD R69, R90, R72 ;  /* 0x000000485a457221 */ /* 0x000fc80000000000 */
[----:B------:R-:W-:-:S07]  /*3580*/  IMAD.MOV.U32 R90, RZ, RZ, R69 ;  /* 0x000000ffff5a7224 */ /* 0x000fce00078e0045 */
[----:B------:R-:W-:Y:S05]  /*3590*/  WARPSYNC.COLLECTIVE R73, `(.L_x_58) ;  /* 0x0000000049087348 */ /* 0x000fea0003c00000 */
[----:B------:R1:W2:Y:S02]  /*35a0*/  SHFL.BFLY P3, R72, R90, R71, R74 ;  /* 0x0c0000475a487389 */ /* 0x0002a4000006004a */
[----:B-12---:R-:W-:Y:S05]  /*35b0*/  ENDCOLLECTIVE ;  /* 0x000000000000791b */ /* 0x006fea0003800000 */
.L_x_58:
[----:B------:R-:W-:Y:S05]  /*35c0*/  BRA `(.L_x_59) ;  /* 0xffffffe800c87947 */ /* 0x000fea000383ffff */
.L_x_37:
[----:B------:R-:W-:-:S07]  /*35d0*/  IMAD.MOV.U32 R68, RZ, RZ, R69 ;  /* 0x000000ffff447224 */ /* 0x000fce00078e0045 */
.L_x_60:
[----:B-1----:R1:W2:Y:S02]  /*35e0*/  SYNCS.PHASECHK.TRANS64.TRYWAIT P0, [R0+URZ+0x10], R69 ;  /* 0x00001045000075a7 */ /* 0x0022a400080011ff */
[----:B--2---:R-:W-:Y:S05]  /*35f0*/  @!P0 NANOSLEEP.SYNCS 0x989680 ;  /* 0x009896800000895d */ /* 0x004fea0003900000 */
[----:B------:R-:W2:Y:S02]  /*3600*/  @!P0 SYNCS.PHASECHK.TRANS64 P0, [R0+URZ+0x10], R69 ;  /* 0x00001045000085a7 */ /* 0x000ea400080010ff */
[----:B--2---:R-:W-:Y:S05]  /*3610*/  @!P0 BRA `(.L_x_60) ;  /* 0xfffffffc00f08947 */ /* 0x004fea000383ffff */
[----:B------:R-:W-:Y:S05]  /*3620*/  BRA `(.L_x_36) ;  /* 0xffffffec00307947 */ /* 0x000fea000383ffff */
.L_x_61:
[----:B------:R-:W-:-:S00]  /*3630*/  BRA `(.L_x_61) ;  /* 0xfffffffc00fc7947 */ /* 0x000fc0000383ffff */
[----:B------:R-:W-:-:S00]  /*3640*/  NOP ;  /* 0x0000000000007918 */ /* 0x000fc00000000000 */
        /* <DEDUP_REMOVED lines=11> */
.L_x_62:


//--------------------- .nv.shared.kernel_cutlass_kernel_cudnnnative_sparse_attentionselectionNSA_select_attn_fwd_hmmaHopperSelectAttentionFwd_object_at__CopyAtom_ThrID10_TVLayoutSrc112801_TVLayoutDst112801_Valuetypef16_te_0 --------------------------
	.section	.nv.shared.kernel_cutlass_kernel_cudnnnative_sparse_attentionselectionNSA_select_attn_fwd_hmmaHopperSelectAttentionFwd_object_at__CopyAtom_ThrID10_TVLayoutSrc112801_TVLayoutDst112801_Valuetypef16_te_0,"aw",@nobits
	.sectionflags	@""
	.align	1024
	.zero		1024


//--------------------- .nv.shared.reserved.0     --------------------------
	.section	.nv.shared.reserved.0,"aw",@nobits
	.weak		__nv_reservedSMEM_offset_0_alias
	.size		__nv_reservedSMEM_offset_0_alias, 0, 64
	.other		__nv_reservedSMEM_offset_0_alias,@"STO_CUDA_RESERVED_SHARED STV_DEFAULT"
__nv_reservedSMEM_offset_0_alias:
	.zero		0
	.zero		64


//--------------------- .nv.constant0.kernel_cutlass_kernel_cudnnnative_sparse_attentionselectionNSA_select_attn_fwd_hmmaHopperSelectAttentionFwd_object_at__CopyAtom_ThrID10_TVLayoutSrc112801_TVLayoutDst112801_Valuetypef16_te_0 --------------------------
	.section	.nv.constant0.kernel_cutlass_kernel_cudnnnative_sparse_attentionselectionNSA_select_attn_fwd_hmmaHopperSelectAttentionFwd_object_at__CopyAtom_ThrID10_TVLayoutSrc112801_TVLayoutDst112801_Valuetypef16_te_0,"a",@progbits
	.sectionflags	@""
	.align	4
.nv.constant0.kernel_cutlass_kernel_cudnnnative_sparse_attentionselectionNSA_select_attn_fwd_hmmaHopperSelectAttentionFwd_object_at__CopyAtom_ThrID10_TVLayoutSrc112801_TVLayoutDst112801_Valuetypef16_te_0:
	.zero		1452


//--------------------- SYMBOLS --------------------------

	.type		.nv.reservedSmem.offset0,@object
	.size		.nv.reservedSmem.offset0,0x4
	.type		.nv.reservedSmem.cap,@object
	.size		.nv.reservedSmem.cap,0x4
